//
// Generated by NVIDIA NVVM Compiler
//
// Compiler Build ID: CL-36424714
// Cuda compilation tools, release 13.0, V13.0.88
// Based on NVVM 20.0.0
//

.version 9.0
.target sm_100
.address_size 64

	// .globl	_Z10randomWalkPiS_iij
.global .align 4 .b8 precalc_xorwow_matrix[102400];
.global .align 4 .b8 precalc_xorwow_offset_matrix[102400];
.global .align 4 .b8 mrg32k3aM1[2304];
.global .align 4 .b8 mrg32k3aM2[2304];
.global .align 4 .b8 mrg32k3aM1SubSeq[2016];
.global .align 4 .b8 mrg32k3aM2SubSeq[2016];
.global .align 4 .b8 mrg32k3aM1Seq[2304];
.global .align 4 .b8 mrg32k3aM2Seq[2304];
.const .align 8 .b8 __cr_lgamma_table[72];

.visible .entry _Z10randomWalkPiS_iij(
	.param .u64 .ptr .align 1 _Z10randomWalkPiS_iij_param_0,
	.param .u64 .ptr .align 1 _Z10randomWalkPiS_iij_param_1,
	.param .u32 _Z10randomWalkPiS_iij_param_2,
	.param .u32 _Z10randomWalkPiS_iij_param_3,
	.param .u32 _Z10randomWalkPiS_iij_param_4
)
{
	.local .align 8 .b8 	__local_depot0[48];
	.reg .b64 	%SP;
	.reg .b64 	%SPL;
	.reg .pred 	%p<99>;
	.reg .b32 	%r<1370>;
	.reg .b32 	%f<11>;
	.reg .b64 	%rd<30>;

	mov.u64 	%SPL, __local_depot0;
	ld.param.u64 	%rd10, [_Z10randomWalkPiS_iij_param_0];
	ld.param.u64 	%rd11, [_Z10randomWalkPiS_iij_param_1];
	ld.param.u32 	%r623, [_Z10randomWalkPiS_iij_param_2];
	ld.param.u32 	%r621, [_Z10randomWalkPiS_iij_param_3];
	ld.param.u32 	%r622, [_Z10randomWalkPiS_iij_param_4];
	mov.u32 	%r624, %ctaid.x;
	mov.u32 	%r625, %ntid.x;
	mov.u32 	%r626, %tid.x;
	mad.lo.s32 	%r1, %r624, %r625, %r626;
	setp.ge.s32 	%p1, %r1, %r623;
	@%p1 bra 	$L__BB0_150;
	add.u64 	%rd1, %SPL, 0;
	cvt.s64.s32 	%rd2, %r1;
	xor.b32  	%r629, %r622, -1429050551;
	mul.lo.s32 	%r1331, %r629, 1099087573;
	add.s32 	%r1349, %r1331, -638133224;
	add.s32 	%r1060, %r1331, 123456789;
	st.local.v2.u32 	[%rd1], {%r1349, %r1060};
	xor.b32  	%r1059, %r1331, 362436069;
	mov.b32 	%r1058, -123459836;
	st.local.v2.u32 	[%rd1+8], {%r1059, %r1058};
	add.s32 	%r1056, %r1331, 5783321;
	mov.b32 	%r1057, -589760388;
	st.local.v2.u32 	[%rd1+16], {%r1057, %r1056};
	setp.eq.s32 	%p2, %r1, 0;
	@%p2 bra 	$L__BB0_116;
	mov.b32 	%r1043, 0;
	mov.b32 	%r1058, -123459836;
	mov.b32 	%r1057, -589760388;
	mov.u64 	%rd14, precalc_xorwow_matrix;
	mov.u64 	%rd29, %rd2;
$L__BB0_3:
	mov.u64 	%rd3, %rd29;
	and.b64  	%rd4, %rd3, 3;
	setp.eq.s64 	%p3, %rd4, 0;
	@%p3 bra 	$L__BB0_115;
	mul.wide.u32 	%rd13, %r1043, 3200;
	add.s64 	%rd5, %rd14, %rd13;
	mov.b32 	%r1056, 0;
	mov.u32 	%r1057, %r1056;
	mov.u32 	%r1058, %r1056;
	mov.u32 	%r1059, %r1056;
	mov.u32 	%r1060, %r1056;
	mov.u32 	%r1049, %r1056;
$L__BB0_5:
	mul.wide.u32 	%rd15, %r1049, 4;
	add.s64 	%rd16, %rd1, %rd15;
	ld.local.u32 	%r19, [%rd16+4];
	shl.b32 	%r20, %r1049, 5;
	mov.b32 	%r1055, 0;
$L__BB0_6:
	.pragma "nounroll";
	shr.u32 	%r635, %r19, %r1055;
	and.b32  	%r636, %r635, 1;
	setp.eq.b32 	%p4, %r636, 1;
	not.pred 	%p5, %p4;
	add.s32 	%r637, %r20, %r1055;
	mul.lo.s32 	%r638, %r637, 5;
	mul.wide.u32 	%rd17, %r638, 4;
	add.s64 	%rd6, %rd5, %rd17;
	@%p5 bra 	$L__BB0_8;
	ld.global.u32 	%r639, [%rd6];
	xor.b32  	%r1060, %r1060, %r639;
	ld.global.u32 	%r640, [%rd6+4];
	xor.b32  	%r1059, %r1059, %r640;
	ld.global.u32 	%r641, [%rd6+8];
	xor.b32  	%r1058, %r1058, %r641;
	ld.global.u32 	%r642, [%rd6+12];
	xor.b32  	%r1057, %r1057, %r642;
	ld.global.u32 	%r643, [%rd6+16];
	xor.b32  	%r1056, %r1056, %r643;
$L__BB0_8:
	and.b32  	%r645, %r635, 2;
	setp.eq.s32 	%p6, %r645, 0;
	@%p6 bra 	$L__BB0_10;
	ld.global.u32 	%r646, [%rd6+20];
	xor.b32  	%r1060, %r1060, %r646;
	ld.global.u32 	%r647, [%rd6+24];
	xor.b32  	%r1059, %r1059, %r647;
	ld.global.u32 	%r648, [%rd6+28];
	xor.b32  	%r1058, %r1058, %r648;
	ld.global.u32 	%r649, [%rd6+32];
	xor.b32  	%r1057, %r1057, %r649;
	ld.global.u32 	%r650, [%rd6+36];
	xor.b32  	%r1056, %r1056, %r650;
$L__BB0_10:
	and.b32  	%r652, %r635, 4;
	setp.eq.s32 	%p7, %r652, 0;
	@%p7 bra 	$L__BB0_12;
	ld.global.u32 	%r653, [%rd6+40];
	xor.b32  	%r1060, %r1060, %r653;
	ld.global.u32 	%r654, [%rd6+44];
	xor.b32  	%r1059, %r1059, %r654;
	ld.global.u32 	%r655, [%rd6+48];
	xor.b32  	%r1058, %r1058, %r655;
	ld.global.u32 	%r656, [%rd6+52];
	xor.b32  	%r1057, %r1057, %r656;
	ld.global.u32 	%r657, [%rd6+56];
	xor.b32  	%r1056, %r1056, %r657;
$L__BB0_12:
	and.b32  	%r659, %r635, 8;
	setp.eq.s32 	%p8, %r659, 0;
	@%p8 bra 	$L__BB0_14;
	ld.global.u32 	%r660, [%rd6+60];
	xor.b32  	%r1060, %r1060, %r660;
	ld.global.u32 	%r661, [%rd6+64];
	xor.b32  	%r1059, %r1059, %r661;
	ld.global.u32 	%r662, [%rd6+68];
	xor.b32  	%r1058, %r1058, %r662;
	ld.global.u32 	%r663, [%rd6+72];
	xor.b32  	%r1057, %r1057, %r663;
	ld.global.u32 	%r664, [%rd6+76];
	xor.b32  	%r1056, %r1056, %r664;
$L__BB0_14:
	and.b32  	%r666, %r635, 16;
	setp.eq.s32 	%p9, %r666, 0;
	@%p9 bra 	$L__BB0_16;
	ld.global.u32 	%r667, [%rd6+80];
	xor.b32  	%r1060, %r1060, %r667;
	ld.global.u32 	%r668, [%rd6+84];
	xor.b32  	%r1059, %r1059, %r668;
	ld.global.u32 	%r669, [%rd6+88];
	xor.b32  	%r1058, %r1058, %r669;
	ld.global.u32 	%r670, [%rd6+92];
	xor.b32  	%r1057, %r1057, %r670;
	ld.global.u32 	%r671, [%rd6+96];
	xor.b32  	%r1056, %r1056, %r671;
$L__BB0_16:
	and.b32  	%r673, %r635, 32;
	setp.eq.s32 	%p10, %r673, 0;
	@%p10 bra 	$L__BB0_18;
	ld.global.u32 	%r674, [%rd6+100];
	xor.b32  	%r1060, %r1060, %r674;
	ld.global.u32 	%r675, [%rd6+104];
	xor.b32  	%r1059, %r1059, %r675;
	ld.global.u32 	%r676, [%rd6+108];
	xor.b32  	%r1058, %r1058, %r676;
	ld.global.u32 	%r677, [%rd6+112];
	xor.b32  	%r1057, %r1057, %r677;
	ld.global.u32 	%r678, [%rd6+116];
	xor.b32  	%r1056, %r1056, %r678;
$L__BB0_18:
	and.b32  	%r680, %r635, 64;
	setp.eq.s32 	%p11, %r680, 0;
	@%p11 bra 	$L__BB0_20;
	ld.global.u32 	%r681, [%rd6+120];
	xor.b32  	%r1060, %r1060, %r681;
	ld.global.u32 	%r682, [%rd6+124];
	xor.b32  	%r1059, %r1059, %r682;
	ld.global.u32 	%r683, [%rd6+128];
	xor.b32  	%r1058, %r1058, %r683;
	ld.global.u32 	%r684, [%rd6+132];
	xor.b32  	%r1057, %r1057, %r684;
	ld.global.u32 	%r685, [%rd6+136];
	xor.b32  	%r1056, %r1056, %r685;
$L__BB0_20:
	and.b32  	%r687, %r635, 128;
	setp.eq.s32 	%p12, %r687, 0;
	@%p12 bra 	$L__BB0_22;
	ld.global.u32 	%r688, [%rd6+140];
	xor.b32  	%r1060, %r1060, %r688;
	ld.global.u32 	%r689, [%rd6+144];
	xor.b32  	%r1059, %r1059, %r689;
	ld.global.u32 	%r690, [%rd6+148];
	xor.b32  	%r1058, %r1058, %r690;
	ld.global.u32 	%r691, [%rd6+152];
	xor.b32  	%r1057, %r1057, %r691;
	ld.global.u32 	%r692, [%rd6+156];
	xor.b32  	%r1056, %r1056, %r692;
$L__BB0_22:
	and.b32  	%r694, %r635, 256;
	setp.eq.s32 	%p13, %r694, 0;
	@%p13 bra 	$L__BB0_24;
	ld.global.u32 	%r695, [%rd6+160];
	xor.b32  	%r1060, %r1060, %r695;
	ld.global.u32 	%r696, [%rd6+164];
	xor.b32  	%r1059, %r1059, %r696;
	ld.global.u32 	%r697, [%rd6+168];
	xor.b32  	%r1058, %r1058, %r697;
	ld.global.u32 	%r698, [%rd6+172];
	xor.b32  	%r1057, %r1057, %r698;
	ld.global.u32 	%r699, [%rd6+176];
	xor.b32  	%r1056, %r1056, %r699;
$L__BB0_24:
	and.b32  	%r701, %r635, 512;
	setp.eq.s32 	%p14, %r701, 0;
	@%p14 bra 	$L__BB0_26;
	ld.global.u32 	%r702, [%rd6+180];
	xor.b32  	%r1060, %r1060, %r702;
	ld.global.u32 	%r703, [%rd6+184];
	xor.b32  	%r1059, %r1059, %r703;
	ld.global.u32 	%r704, [%rd6+188];
	xor.b32  	%r1058, %r1058, %r704;
	ld.global.u32 	%r705, [%rd6+192];
	xor.b32  	%r1057, %r1057, %r705;
	ld.global.u32 	%r706, [%rd6+196];
	xor.b32  	%r1056, %r1056, %r706;
$L__BB0_26:
	and.b32  	%r708, %r635, 1024;
	setp.eq.s32 	%p15, %r708, 0;
	@%p15 bra 	$L__BB0_28;
	ld.global.u32 	%r709, [%rd6+200];
	xor.b32  	%r1060, %r1060, %r709;
	ld.global.u32 	%r710, [%rd6+204];
	xor.b32  	%r1059, %r1059, %r710;
	ld.global.u32 	%r711, [%rd6+208];
	xor.b32  	%r1058, %r1058, %r711;
	ld.global.u32 	%r712, [%rd6+212];
	xor.b32  	%r1057, %r1057, %r712;
	ld.global.u32 	%r713, [%rd6+216];
	xor.b32  	%r1056, %r1056, %r713;
$L__BB0_28:
	and.b32  	%r715, %r635, 2048;
	setp.eq.s32 	%p16, %r715, 0;
	@%p16 bra 	$L__BB0_30;
	ld.global.u32 	%r716, [%rd6+220];
	xor.b32  	%r1060, %r1060, %r716;
	ld.global.u32 	%r717, [%rd6+224];
	xor.b32  	%r1059, %r1059, %r717;
	ld.global.u32 	%r718, [%rd6+228];
	xor.b32  	%r1058, %r1058, %r718;
	ld.global.u32 	%r719, [%rd6+232];
	xor.b32  	%r1057, %r1057, %r719;
	ld.global.u32 	%r720, [%rd6+236];
	xor.b32  	%r1056, %r1056, %r720;
$L__BB0_30:
	and.b32  	%r722, %r635, 4096;
	setp.eq.s32 	%p17, %r722, 0;
	@%p17 bra 	$L__BB0_32;
	ld.global.u32 	%r723, [%rd6+240];
	xor.b32  	%r1060, %r1060, %r723;
	ld.global.u32 	%r724, [%rd6+244];
	xor.b32  	%r1059, %r1059, %r724;
	ld.global.u32 	%r725, [%rd6+248];
	xor.b32  	%r1058, %r1058, %r725;
	ld.global.u32 	%r726, [%rd6+252];
	xor.b32  	%r1057, %r1057, %r726;
	ld.global.u32 	%r727, [%rd6+256];
	xor.b32  	%r1056, %r1056, %r727;
$L__BB0_32:
	and.b32  	%r729, %r635, 8192;
	setp.eq.s32 	%p18, %r729, 0;
	@%p18 bra 	$L__BB0_34;
	ld.global.u32 	%r730, [%rd6+260];
	xor.b32  	%r1060, %r1060, %r730;
	ld.global.u32 	%r731, [%rd6+264];
	xor.b32  	%r1059, %r1059, %r731;
	ld.global.u32 	%r732, [%rd6+268];
	xor.b32  	%r1058, %r1058, %r732;
	ld.global.u32 	%r733, [%rd6+272];
	xor.b32  	%r1057, %r1057, %r733;
	ld.global.u32 	%r734, [%rd6+276];
	xor.b32  	%r1056, %r1056, %r734;
$L__BB0_34:
	and.b32  	%r736, %r635, 16384;
	setp.eq.s32 	%p19, %r736, 0;
	@%p19 bra 	$L__BB0_36;
	ld.global.u32 	%r737, [%rd6+280];
	xor.b32  	%r1060, %r1060, %r737;
	ld.global.u32 	%r738, [%rd6+284];
	xor.b32  	%r1059, %r1059, %r738;
	ld.global.u32 	%r739, [%rd6+288];
	xor.b32  	%r1058, %r1058, %r739;
	ld.global.u32 	%r740, [%rd6+292];
	xor.b32  	%r1057, %r1057, %r740;
	ld.global.u32 	%r741, [%rd6+296];
	xor.b32  	%r1056, %r1056, %r741;
$L__BB0_36:
	and.b32  	%r743, %r635, 32768;
	setp.eq.s32 	%p20, %r743, 0;
	@%p20 bra 	$L__BB0_38;
	ld.global.u32 	%r744, [%rd6+300];
	xor.b32  	%r1060, %r1060, %r744;
	ld.global.u32 	%r745, [%rd6+304];
	xor.b32  	%r1059, %r1059, %r745;
	ld.global.u32 	%r746, [%rd6+308];
	xor.b32  	%r1058, %r1058, %r746;
	ld.global.u32 	%r747, [%rd6+312];
	xor.b32  	%r1057, %r1057, %r747;
	ld.global.u32 	%r748, [%rd6+316];
	xor.b32  	%r1056, %r1056, %r748;
$L__BB0_38:
	add.s32 	%r1055, %r1055, 16;
	setp.ne.s32 	%p21, %r1055, 32;
	@%p21 bra 	$L__BB0_6;
	mad.lo.s32 	%r749, %r1049, -31, %r20;
	add.s32 	%r1049, %r749, 1;
	setp.ne.s32 	%p22, %r1049, 5;
	@%p22 bra 	$L__BB0_5;
	st.local.u32 	[%rd1+4], %r1060;
	st.local.v2.u32 	[%rd1+8], {%r1059, %r1058};
	st.local.v2.u32 	[%rd1+16], {%r1057, %r1056};
	setp.eq.s64 	%p23, %rd4, 1;
	@%p23 bra 	$L__BB0_115;
	mov.b32 	%r1056, 0;
	mov.u32 	%r1057, %r1056;
	mov.u32 	%r1058, %r1056;
	mov.u32 	%r1059, %r1056;
	mov.u32 	%r1060, %r1056;
	mov.u32 	%r1141, %r1056;
$L__BB0_42:
	mul.wide.u32 	%rd18, %r1141, 4;
	add.s64 	%rd19, %rd1, %rd18;
	ld.local.u32 	%r195, [%rd19+4];
	shl.b32 	%r196, %r1141, 5;
	mov.b32 	%r1147, 0;
$L__BB0_43:
	.pragma "nounroll";
	shr.u32 	%r752, %r195, %r1147;
	and.b32  	%r753, %r752, 1;
	setp.eq.b32 	%p24, %r753, 1;
	not.pred 	%p25, %p24;
	add.s32 	%r754, %r196, %r1147;
	mul.lo.s32 	%r755, %r754, 5;
	mul.wide.u32 	%rd20, %r755, 4;
	add.s64 	%rd7, %rd5, %rd20;
	@%p25 bra 	$L__BB0_45;
	ld.global.u32 	%r756, [%rd7];
	xor.b32  	%r1060, %r1060, %r756;
	ld.global.u32 	%r757, [%rd7+4];
	xor.b32  	%r1059, %r1059, %r757;
	ld.global.u32 	%r758, [%rd7+8];
	xor.b32  	%r1058, %r1058, %r758;
	ld.global.u32 	%r759, [%rd7+12];
	xor.b32  	%r1057, %r1057, %r759;
	ld.global.u32 	%r760, [%rd7+16];
	xor.b32  	%r1056, %r1056, %r760;
$L__BB0_45:
	and.b32  	%r762, %r752, 2;
	setp.eq.s32 	%p26, %r762, 0;
	@%p26 bra 	$L__BB0_47;
	ld.global.u32 	%r763, [%rd7+20];
	xor.b32  	%r1060, %r1060, %r763;
	ld.global.u32 	%r764, [%rd7+24];
	xor.b32  	%r1059, %r1059, %r764;
	ld.global.u32 	%r765, [%rd7+28];
	xor.b32  	%r1058, %r1058, %r765;
	ld.global.u32 	%r766, [%rd7+32];
	xor.b32  	%r1057, %r1057, %r766;
	ld.global.u32 	%r767, [%rd7+36];
	xor.b32  	%r1056, %r1056, %r767;
$L__BB0_47:
	and.b32  	%r769, %r752, 4;
	setp.eq.s32 	%p27, %r769, 0;
	@%p27 bra 	$L__BB0_49;
	ld.global.u32 	%r770, [%rd7+40];
	xor.b32  	%r1060, %r1060, %r770;
	ld.global.u32 	%r771, [%rd7+44];
	xor.b32  	%r1059, %r1059, %r771;
	ld.global.u32 	%r772, [%rd7+48];
	xor.b32  	%r1058, %r1058, %r772;
	ld.global.u32 	%r773, [%rd7+52];
	xor.b32  	%r1057, %r1057, %r773;
	ld.global.u32 	%r774, [%rd7+56];
	xor.b32  	%r1056, %r1056, %r774;
$L__BB0_49:
	and.b32  	%r776, %r752, 8;
	setp.eq.s32 	%p28, %r776, 0;
	@%p28 bra 	$L__BB0_51;
	ld.global.u32 	%r777, [%rd7+60];
	xor.b32  	%r1060, %r1060, %r777;
	ld.global.u32 	%r778, [%rd7+64];
	xor.b32  	%r1059, %r1059, %r778;
	ld.global.u32 	%r779, [%rd7+68];
	xor.b32  	%r1058, %r1058, %r779;
	ld.global.u32 	%r780, [%rd7+72];
	xor.b32  	%r1057, %r1057, %r780;
	ld.global.u32 	%r781, [%rd7+76];
	xor.b32  	%r1056, %r1056, %r781;
$L__BB0_51:
	and.b32  	%r783, %r752, 16;
	setp.eq.s32 	%p29, %r783, 0;
	@%p29 bra 	$L__BB0_53;
	ld.global.u32 	%r784, [%rd7+80];
	xor.b32  	%r1060, %r1060, %r784;
	ld.global.u32 	%r785, [%rd7+84];
	xor.b32  	%r1059, %r1059, %r785;
	ld.global.u32 	%r786, [%rd7+88];
	xor.b32  	%r1058, %r1058, %r786;
	ld.global.u32 	%r787, [%rd7+92];
	xor.b32  	%r1057, %r1057, %r787;
	ld.global.u32 	%r788, [%rd7+96];
	xor.b32  	%r1056, %r1056, %r788;
$L__BB0_53:
	and.b32  	%r790, %r752, 32;
	setp.eq.s32 	%p30, %r790, 0;
	@%p30 bra 	$L__BB0_55;
	ld.global.u32 	%r791, [%rd7+100];
	xor.b32  	%r1060, %r1060, %r791;
	ld.global.u32 	%r792, [%rd7+104];
	xor.b32  	%r1059, %r1059, %r792;
	ld.global.u32 	%r793, [%rd7+108];
	xor.b32  	%r1058, %r1058, %r793;
	ld.global.u32 	%r794, [%rd7+112];
	xor.b32  	%r1057, %r1057, %r794;
	ld.global.u32 	%r795, [%rd7+116];
	xor.b32  	%r1056, %r1056, %r795;
$L__BB0_55:
	and.b32  	%r797, %r752, 64;
	setp.eq.s32 	%p31, %r797, 0;
	@%p31 bra 	$L__BB0_57;
	ld.global.u32 	%r798, [%rd7+120];
	xor.b32  	%r1060, %r1060, %r798;
	ld.global.u32 	%r799, [%rd7+124];
	xor.b32  	%r1059, %r1059, %r799;
	ld.global.u32 	%r800, [%rd7+128];
	xor.b32  	%r1058, %r1058, %r800;
	ld.global.u32 	%r801, [%rd7+132];
	xor.b32  	%r1057, %r1057, %r801;
	ld.global.u32 	%r802, [%rd7+136];
	xor.b32  	%r1056, %r1056, %r802;
$L__BB0_57:
	and.b32  	%r804, %r752, 128;
	setp.eq.s32 	%p32, %r804, 0;
	@%p32 bra 	$L__BB0_59;
	ld.global.u32 	%r805, [%rd7+140];
	xor.b32  	%r1060, %r1060, %r805;
	ld.global.u32 	%r806, [%rd7+144];
	xor.b32  	%r1059, %r1059, %r806;
	ld.global.u32 	%r807, [%rd7+148];
	xor.b32  	%r1058, %r1058, %r807;
	ld.global.u32 	%r808, [%rd7+152];
	xor.b32  	%r1057, %r1057, %r808;
	ld.global.u32 	%r809, [%rd7+156];
	xor.b32  	%r1056, %r1056, %r809;
$L__BB0_59:
	and.b32  	%r811, %r752, 256;
	setp.eq.s32 	%p33, %r811, 0;
	@%p33 bra 	$L__BB0_61;
	ld.global.u32 	%r812, [%rd7+160];
	xor.b32  	%r1060, %r1060, %r812;
	ld.global.u32 	%r813, [%rd7+164];
	xor.b32  	%r1059, %r1059, %r813;
	ld.global.u32 	%r814, [%rd7+168];
	xor.b32  	%r1058, %r1058, %r814;
	ld.global.u32 	%r815, [%rd7+172];
	xor.b32  	%r1057, %r1057, %r815;
	ld.global.u32 	%r816, [%rd7+176];
	xor.b32  	%r1056, %r1056, %r816;
$L__BB0_61:
	and.b32  	%r818, %r752, 512;
	setp.eq.s32 	%p34, %r818, 0;
	@%p34 bra 	$L__BB0_63;
	ld.global.u32 	%r819, [%rd7+180];
	xor.b32  	%r1060, %r1060, %r819;
	ld.global.u32 	%r820, [%rd7+184];
	xor.b32  	%r1059, %r1059, %r820;
	ld.global.u32 	%r821, [%rd7+188];
	xor.b32  	%r1058, %r1058, %r821;
	ld.global.u32 	%r822, [%rd7+192];
	xor.b32  	%r1057, %r1057, %r822;
	ld.global.u32 	%r823, [%rd7+196];
	xor.b32  	%r1056, %r1056, %r823;
$L__BB0_63:
	and.b32  	%r825, %r752, 1024;
	setp.eq.s32 	%p35, %r825, 0;
	@%p35 bra 	$L__BB0_65;
	ld.global.u32 	%r826, [%rd7+200];
	xor.b32  	%r1060, %r1060, %r826;
	ld.global.u32 	%r827, [%rd7+204];
	xor.b32  	%r1059, %r1059, %r827;
	ld.global.u32 	%r828, [%rd7+208];
	xor.b32  	%r1058, %r1058, %r828;
	ld.global.u32 	%r829, [%rd7+212];
	xor.b32  	%r1057, %r1057, %r829;
	ld.global.u32 	%r830, [%rd7+216];
	xor.b32  	%r1056, %r1056, %r830;
$L__BB0_65:
	and.b32  	%r832, %r752, 2048;
	setp.eq.s32 	%p36, %r832, 0;
	@%p36 bra 	$L__BB0_67;
	ld.global.u32 	%r833, [%rd7+220];
	xor.b32  	%r1060, %r1060, %r833;
	ld.global.u32 	%r834, [%rd7+224];
	xor.b32  	%r1059, %r1059, %r834;
	ld.global.u32 	%r835, [%rd7+228];
	xor.b32  	%r1058, %r1058, %r835;
	ld.global.u32 	%r836, [%rd7+232];
	xor.b32  	%r1057, %r1057, %r836;
	ld.global.u32 	%r837, [%rd7+236];
	xor.b32  	%r1056, %r1056, %r837;
$L__BB0_67:
	and.b32  	%r839, %r752, 4096;
	setp.eq.s32 	%p37, %r839, 0;
	@%p37 bra 	$L__BB0_69;
	ld.global.u32 	%r840, [%rd7+240];
	xor.b32  	%r1060, %r1060, %r840;
	ld.global.u32 	%r841, [%rd7+244];
	xor.b32  	%r1059, %r1059, %r841;
	ld.global.u32 	%r842, [%rd7+248];
	xor.b32  	%r1058, %r1058, %r842;
	ld.global.u32 	%r843, [%rd7+252];
	xor.b32  	%r1057, %r1057, %r843;
	ld.global.u32 	%r844, [%rd7+256];
	xor.b32  	%r1056, %r1056, %r844;
$L__BB0_69:
	and.b32  	%r846, %r752, 8192;
	setp.eq.s32 	%p38, %r846, 0;
	@%p38 bra 	$L__BB0_71;
	ld.global.u32 	%r847, [%rd7+260];
	xor.b32  	%r1060, %r1060, %r847;
	ld.global.u32 	%r848, [%rd7+264];
	xor.b32  	%r1059, %r1059, %r848;
	ld.global.u32 	%r849, [%rd7+268];
	xor.b32  	%r1058, %r1058, %r849;
	ld.global.u32 	%r850, [%rd7+272];
	xor.b32  	%r1057, %r1057, %r850;
	ld.global.u32 	%r851, [%rd7+276];
	xor.b32  	%r1056, %r1056, %r851;
$L__BB0_71:
	and.b32  	%r853, %r752, 16384;
	setp.eq.s32 	%p39, %r853, 0;
	@%p39 bra 	$L__BB0_73;
	ld.global.u32 	%r854, [%rd7+280];
	xor.b32  	%r1060, %r1060, %r854;
	ld.global.u32 	%r855, [%rd7+284];
	xor.b32  	%r1059, %r1059, %r855;
	ld.global.u32 	%r856, [%rd7+288];
	xor.b32  	%r1058, %r1058, %r856;
	ld.global.u32 	%r857, [%rd7+292];
	xor.b32  	%r1057, %r1057, %r857;
	ld.global.u32 	%r858, [%rd7+296];
	xor.b32  	%r1056, %r1056, %r858;
$L__BB0_73:
	and.b32  	%r860, %r752, 32768;
	setp.eq.s32 	%p40, %r860, 0;
	@%p40 bra 	$L__BB0_75;
	ld.global.u32 	%r861, [%rd7+300];
	xor.b32  	%r1060, %r1060, %r861;
	ld.global.u32 	%r862, [%rd7+304];
	xor.b32  	%r1059, %r1059, %r862;
	ld.global.u32 	%r863, [%rd7+308];
	xor.b32  	%r1058, %r1058, %r863;
	ld.global.u32 	%r864, [%rd7+312];
	xor.b32  	%r1057, %r1057, %r864;
	ld.global.u32 	%r865, [%rd7+316];
	xor.b32  	%r1056, %r1056, %r865;
$L__BB0_75:
	add.s32 	%r1147, %r1147, 16;
	setp.ne.s32 	%p41, %r1147, 32;
	@%p41 bra 	$L__BB0_43;
	mad.lo.s32 	%r866, %r1141, -31, %r196;
	add.s32 	%r1141, %r866, 1;
	setp.ne.s32 	%p42, %r1141, 5;
	@%p42 bra 	$L__BB0_42;
	st.local.u32 	[%rd1+4], %r1060;
	st.local.v2.u32 	[%rd1+8], {%r1059, %r1058};
	st.local.v2.u32 	[%rd1+16], {%r1057, %r1056};
	setp.ne.s64 	%p43, %rd4, 3;
	@%p43 bra 	$L__BB0_115;
	mov.b32 	%r1056, 0;
	mov.u32 	%r1057, %r1056;
	mov.u32 	%r1058, %r1056;
	mov.u32 	%r1059, %r1056;
	mov.u32 	%r1060, %r1056;
	mov.u32 	%r1233, %r1056;
$L__BB0_79:
	mul.wide.u32 	%rd21, %r1233, 4;
	add.s64 	%rd22, %rd1, %rd21;
	ld.local.u32 	%r371, [%rd22+4];
	shl.b32 	%r372, %r1233, 5;
	mov.b32 	%r1239, 0;
$L__BB0_80:
	.pragma "nounroll";
	shr.u32 	%r869, %r371, %r1239;
	and.b32  	%r870, %r869, 1;
	setp.eq.b32 	%p44, %r870, 1;
	not.pred 	%p45, %p44;
	add.s32 	%r871, %r372, %r1239;
	mul.lo.s32 	%r872, %r871, 5;
	mul.wide.u32 	%rd23, %r872, 4;
	add.s64 	%rd8, %rd5, %rd23;
	@%p45 bra 	$L__BB0_82;
	ld.global.u32 	%r873, [%rd8];
	xor.b32  	%r1060, %r1060, %r873;
	ld.global.u32 	%r874, [%rd8+4];
	xor.b32  	%r1059, %r1059, %r874;
	ld.global.u32 	%r875, [%rd8+8];
	xor.b32  	%r1058, %r1058, %r875;
	ld.global.u32 	%r876, [%rd8+12];
	xor.b32  	%r1057, %r1057, %r876;
	ld.global.u32 	%r877, [%rd8+16];
	xor.b32  	%r1056, %r1056, %r877;
$L__BB0_82:
	and.b32  	%r879, %r869, 2;
	setp.eq.s32 	%p46, %r879, 0;
	@%p46 bra 	$L__BB0_84;
	ld.global.u32 	%r880, [%rd8+20];
	xor.b32  	%r1060, %r1060, %r880;
	ld.global.u32 	%r881, [%rd8+24];
	xor.b32  	%r1059, %r1059, %r881;
	ld.global.u32 	%r882, [%rd8+28];
	xor.b32  	%r1058, %r1058, %r882;
	ld.global.u32 	%r883, [%rd8+32];
	xor.b32  	%r1057, %r1057, %r883;
	ld.global.u32 	%r884, [%rd8+36];
	xor.b32  	%r1056, %r1056, %r884;
$L__BB0_84:
	and.b32  	%r886, %r869, 4;
	setp.eq.s32 	%p47, %r886, 0;
	@%p47 bra 	$L__BB0_86;
	ld.global.u32 	%r887, [%rd8+40];
	xor.b32  	%r1060, %r1060, %r887;
	ld.global.u32 	%r888, [%rd8+44];
	xor.b32  	%r1059, %r1059, %r888;
	ld.global.u32 	%r889, [%rd8+48];
	xor.b32  	%r1058, %r1058, %r889;
	ld.global.u32 	%r890, [%rd8+52];
	xor.b32  	%r1057, %r1057, %r890;
	ld.global.u32 	%r891, [%rd8+56];
	xor.b32  	%r1056, %r1056, %r891;
$L__BB0_86:
	and.b32  	%r893, %r869, 8;
	setp.eq.s32 	%p48, %r893, 0;
	@%p48 bra 	$L__BB0_88;
	ld.global.u32 	%r894, [%rd8+60];
	xor.b32  	%r1060, %r1060, %r894;
	ld.global.u32 	%r895, [%rd8+64];
	xor.b32  	%r1059, %r1059, %r895;
	ld.global.u32 	%r896, [%rd8+68];
	xor.b32  	%r1058, %r1058, %r896;
	ld.global.u32 	%r897, [%rd8+72];
	xor.b32  	%r1057, %r1057, %r897;
	ld.global.u32 	%r898, [%rd8+76];
	xor.b32  	%r1056, %r1056, %r898;
$L__BB0_88:
	and.b32  	%r900, %r869, 16;
	setp.eq.s32 	%p49, %r900, 0;
	@%p49 bra 	$L__BB0_90;
	ld.global.u32 	%r901, [%rd8+80];
	xor.b32  	%r1060, %r1060, %r901;
	ld.global.u32 	%r902, [%rd8+84];
	xor.b32  	%r1059, %r1059, %r902;
	ld.global.u32 	%r903, [%rd8+88];
	xor.b32  	%r1058, %r1058, %r903;
	ld.global.u32 	%r904, [%rd8+92];
	xor.b32  	%r1057, %r1057, %r904;
	ld.global.u32 	%r905, [%rd8+96];
	xor.b32  	%r1056, %r1056, %r905;
$L__BB0_90:
	and.b32  	%r907, %r869, 32;
	setp.eq.s32 	%p50, %r907, 0;
	@%p50 bra 	$L__BB0_92;
	ld.global.u32 	%r908, [%rd8+100];
	xor.b32  	%r1060, %r1060, %r908;
	ld.global.u32 	%r909, [%rd8+104];
	xor.b32  	%r1059, %r1059, %r909;
	ld.global.u32 	%r910, [%rd8+108];
	xor.b32  	%r1058, %r1058, %r910;
	ld.global.u32 	%r911, [%rd8+112];
	xor.b32  	%r1057, %r1057, %r911;
	ld.global.u32 	%r912, [%rd8+116];
	xor.b32  	%r1056, %r1056, %r912;
$L__BB0_92:
	and.b32  	%r914, %r869, 64;
	setp.eq.s32 	%p51, %r914, 0;
	@%p51 bra 	$L__BB0_94;
	ld.global.u32 	%r915, [%rd8+120];
	xor.b32  	%r1060, %r1060, %r915;
	ld.global.u32 	%r916, [%rd8+124];
	xor.b32  	%r1059, %r1059, %r916;
	ld.global.u32 	%r917, [%rd8+128];
	xor.b32  	%r1058, %r1058, %r917;
	ld.global.u32 	%r918, [%rd8+132];
	xor.b32  	%r1057, %r1057, %r918;
	ld.global.u32 	%r919, [%rd8+136];
	xor.b32  	%r1056, %r1056, %r919;
$L__BB0_94:
	and.b32  	%r921, %r869, 128;
	setp.eq.s32 	%p52, %r921, 0;
	@%p52 bra 	$L__BB0_96;
	ld.global.u32 	%r922, [%rd8+140];
	xor.b32  	%r1060, %r1060, %r922;
	ld.global.u32 	%r923, [%rd8+144];
	xor.b32  	%r1059, %r1059, %r923;
	ld.global.u32 	%r924, [%rd8+148];
	xor.b32  	%r1058, %r1058, %r924;
	ld.global.u32 	%r925, [%rd8+152];
	xor.b32  	%r1057, %r1057, %r925;
	ld.global.u32 	%r926, [%rd8+156];
	xor.b32  	%r1056, %r1056, %r926;
$L__BB0_96:
	and.b32  	%r928, %r869, 256;
	setp.eq.s32 	%p53, %r928, 0;
	@%p53 bra 	$L__BB0_98;
	ld.global.u32 	%r929, [%rd8+160];
	xor.b32  	%r1060, %r1060, %r929;
	ld.global.u32 	%r930, [%rd8+164];
	xor.b32  	%r1059, %r1059, %r930;
	ld.global.u32 	%r931, [%rd8+168];
	xor.b32  	%r1058, %r1058, %r931;
	ld.global.u32 	%r932, [%rd8+172];
	xor.b32  	%r1057, %r1057, %r932;
	ld.global.u32 	%r933, [%rd8+176];
	xor.b32  	%r1056, %r1056, %r933;
$L__BB0_98:
	and.b32  	%r935, %r869, 512;
	setp.eq.s32 	%p54, %r935, 0;
	@%p54 bra 	$L__BB0_100;
	ld.global.u32 	%r936, [%rd8+180];
	xor.b32  	%r1060, %r1060, %r936;
	ld.global.u32 	%r937, [%rd8+184];
	xor.b32  	%r1059, %r1059, %r937;
	ld.global.u32 	%r938, [%rd8+188];
	xor.b32  	%r1058, %r1058, %r938;
	ld.global.u32 	%r939, [%rd8+192];
	xor.b32  	%r1057, %r1057, %r939;
	ld.global.u32 	%r940, [%rd8+196];
	xor.b32  	%r1056, %r1056, %r940;
$L__BB0_100:
	and.b32  	%r942, %r869, 1024;
	setp.eq.s32 	%p55, %r942, 0;
	@%p55 bra 	$L__BB0_102;
	ld.global.u32 	%r943, [%rd8+200];
	xor.b32  	%r1060, %r1060, %r943;
	ld.global.u32 	%r944, [%rd8+204];
	xor.b32  	%r1059, %r1059, %r944;
	ld.global.u32 	%r945, [%rd8+208];
	xor.b32  	%r1058, %r1058, %r945;
	ld.global.u32 	%r946, [%rd8+212];
	xor.b32  	%r1057, %r1057, %r946;
	ld.global.u32 	%r947, [%rd8+216];
	xor.b32  	%r1056, %r1056, %r947;
$L__BB0_102:
	and.b32  	%r949, %r869, 2048;
	setp.eq.s32 	%p56, %r949, 0;
	@%p56 bra 	$L__BB0_104;
	ld.global.u32 	%r950, [%rd8+220];
	xor.b32  	%r1060, %r1060, %r950;
	ld.global.u32 	%r951, [%rd8+224];
	xor.b32  	%r1059, %r1059, %r951;
	ld.global.u32 	%r952, [%rd8+228];
	xor.b32  	%r1058, %r1058, %r952;
	ld.global.u32 	%r953, [%rd8+232];
	xor.b32  	%r1057, %r1057, %r953;
	ld.global.u32 	%r954, [%rd8+236];
	xor.b32  	%r1056, %r1056, %r954;
$L__BB0_104:
	and.b32  	%r956, %r869, 4096;
	setp.eq.s32 	%p57, %r956, 0;
	@%p57 bra 	$L__BB0_106;
	ld.global.u32 	%r957, [%rd8+240];
	xor.b32  	%r1060, %r1060, %r957;
	ld.global.u32 	%r958, [%rd8+244];
	xor.b32  	%r1059, %r1059, %r958;
	ld.global.u32 	%r959, [%rd8+248];
	xor.b32  	%r1058, %r1058, %r959;
	ld.global.u32 	%r960, [%rd8+252];
	xor.b32  	%r1057, %r1057, %r960;
	ld.global.u32 	%r961, [%rd8+256];
	xor.b32  	%r1056, %r1056, %r961;
$L__BB0_106:
	and.b32  	%r963, %r869, 8192;
	setp.eq.s32 	%p58, %r963, 0;
	@%p58 bra 	$L__BB0_108;
	ld.global.u32 	%r964, [%rd8+260];
	xor.b32  	%r1060, %r1060, %r964;
	ld.global.u32 	%r965, [%rd8+264];
	xor.b32  	%r1059, %r1059, %r965;
	ld.global.u32 	%r966, [%rd8+268];
	xor.b32  	%r1058, %r1058, %r966;
	ld.global.u32 	%r967, [%rd8+272];
	xor.b32  	%r1057, %r1057, %r967;
	ld.global.u32 	%r968, [%rd8+276];
	xor.b32  	%r1056, %r1056, %r968;
$L__BB0_108:
	and.b32  	%r970, %r869, 16384;
	setp.eq.s32 	%p59, %r970, 0;
	@%p59 bra 	$L__BB0_110;
	ld.global.u32 	%r971, [%rd8+280];
	xor.b32  	%r1060, %r1060, %r971;
	ld.global.u32 	%r972, [%rd8+284];
	xor.b32  	%r1059, %r1059, %r972;
	ld.global.u32 	%r973, [%rd8+288];
	xor.b32  	%r1058, %r1058, %r973;
	ld.global.u32 	%r974, [%rd8+292];
	xor.b32  	%r1057, %r1057, %r974;
	ld.global.u32 	%r975, [%rd8+296];
	xor.b32  	%r1056, %r1056, %r975;
$L__BB0_110:
	and.b32  	%r977, %r869, 32768;
	setp.eq.s32 	%p60, %r977, 0;
	@%p60 bra 	$L__BB0_112;
	ld.global.u32 	%r978, [%rd8+300];
	xor.b32  	%r1060, %r1060, %r978;
	ld.global.u32 	%r979, [%rd8+304];
	xor.b32  	%r1059, %r1059, %r979;
	ld.global.u32 	%r980, [%rd8+308];
	xor.b32  	%r1058, %r1058, %r980;
	ld.global.u32 	%r981, [%rd8+312];
	xor.b32  	%r1057, %r1057, %r981;
	ld.global.u32 	%r982, [%rd8+316];
	xor.b32  	%r1056, %r1056, %r982;
$L__BB0_112:
	add.s32 	%r1239, %r1239, 16;
	setp.ne.s32 	%p61, %r1239, 32;
	@%p61 bra 	$L__BB0_80;
	mad.lo.s32 	%r983, %r1233, -31, %r372;
	add.s32 	%r1233, %r983, 1;
	setp.ne.s32 	%p62, %r1233, 5;
	@%p62 bra 	$L__BB0_79;
	st.local.u32 	[%rd1+4], %r1060;
	st.local.v2.u32 	[%rd1+8], {%r1059, %r1058};
	st.local.v2.u32 	[%rd1+16], {%r1057, %r1056};
$L__BB0_115:
	shr.u64 	%rd29, %rd3, 2;
	add.s32 	%r1043, %r1043, 1;
	setp.gt.u64 	%p63, %rd3, 3;
	@%p63 bra 	$L__BB0_3;
$L__BB0_116:
	setp.lt.s32 	%p64, %r621, 1;
	mov.b32 	%r1345, 0;
	mov.u32 	%r1346, %r1345;
	@%p64 bra 	$L__BB0_149;
	and.b32  	%r552, %r621, 3;
	setp.lt.u32 	%p65, %r621, 4;
	mov.b32 	%r1346, 0;
	mov.u32 	%r1345, %r1346;
	@%p65 bra 	$L__BB0_141;
	and.b32  	%r988, %r621, 2147483644;
	neg.s32 	%r1330, %r988;
	mov.b32 	%r1346, 0;
$L__BB0_119:
	mov.u32 	%r560, %r1060;
	mov.u32 	%r559, %r1059;
	mov.u32 	%r558, %r1058;
	mov.u32 	%r557, %r1057;
	mov.u32 	%r1060, %r1056;
	shr.u32 	%r989, %r560, 2;
	xor.b32  	%r990, %r989, %r560;
	shl.b32 	%r991, %r1060, 4;
	shl.b32 	%r992, %r990, 1;
	xor.b32  	%r993, %r992, %r991;
	xor.b32  	%r994, %r993, %r990;
	xor.b32  	%r1059, %r994, %r1060;
	add.s32 	%r995, %r1331, %r1059;
	add.s32 	%r996, %r995, -637770787;
	cvt.rn.f32.u32 	%f6, %r996;
	fma.rn.f32 	%f1, %f6, 0f2F800000, 0f2F000000;
	setp.geu.f32 	%p66, %f1, 0f3E800000;
	@%p66 bra 	$L__BB0_121;
	add.s32 	%r1345, %r1345, 1;
	bra.uni 	$L__BB0_124;
$L__BB0_121:
	setp.ltu.f32 	%p67, %f1, 0f3E800000;
	setp.geu.f32 	%p68, %f1, 0f3F000000;
	or.pred  	%p69, %p67, %p68;
	@%p69 bra 	$L__BB0_123;
	add.s32 	%r1345, %r1345, -1;
	bra.uni 	$L__BB0_124;
$L__BB0_123:
	setp.ge.f32 	%p70, %f1, 0f3F000000;
	setp.lt.f32 	%p71, %f1, 0f3F400000;
	selp.b32 	%r997, 1, -1, %p71;
	selp.b32 	%r998, %r997, -1, %p70;
	add.s32 	%r1346, %r998, %r1346;
$L__BB0_124:
	shr.u32 	%r999, %r559, 2;
	xor.b32  	%r1000, %r999, %r559;
	shl.b32 	%r1001, %r1059, 4;
	shl.b32 	%r1002, %r1000, 1;
	xor.b32  	%r1003, %r1002, %r1001;
	xor.b32  	%r1004, %r1003, %r1000;
	xor.b32  	%r1058, %r1004, %r1059;
	add.s32 	%r1005, %r1331, %r1058;
	add.s32 	%r1006, %r1005, -637408350;
	cvt.rn.f32.u32 	%f7, %r1006;
	fma.rn.f32 	%f2, %f7, 0f2F800000, 0f2F000000;
	setp.lt.f32 	%p72, %f2, 0f3E800000;
	@%p72 bra 	$L__BB0_128;
	setp.ge.f32 	%p73, %f2, 0f3E800000;
	setp.lt.f32 	%p74, %f2, 0f3F000000;
	and.pred  	%p75, %p73, %p74;
	@%p75 bra 	$L__BB0_127;
	setp.ge.f32 	%p76, %f2, 0f3F000000;
	setp.lt.f32 	%p77, %f2, 0f3F400000;
	selp.b32 	%r1007, 1, -1, %p77;
	selp.b32 	%r1008, %r1007, -1, %p76;
	add.s32 	%r1346, %r1008, %r1346;
	bra.uni 	$L__BB0_129;
$L__BB0_127:
	add.s32 	%r1345, %r1345, -1;
	bra.uni 	$L__BB0_129;
$L__BB0_128:
	add.s32 	%r1345, %r1345, 1;
$L__BB0_129:
	shr.u32 	%r1009, %r558, 2;
	xor.b32  	%r1010, %r1009, %r558;
	shl.b32 	%r1011, %r1058, 4;
	shl.b32 	%r1012, %r1010, 1;
	xor.b32  	%r1013, %r1012, %r1011;
	xor.b32  	%r1014, %r1013, %r1010;
	xor.b32  	%r1057, %r1014, %r1058;
	add.s32 	%r1015, %r1331, %r1057;
	add.s32 	%r1016, %r1015, -637045913;
	cvt.rn.f32.u32 	%f8, %r1016;
	fma.rn.f32 	%f3, %f8, 0f2F800000, 0f2F000000;
	setp.lt.f32 	%p78, %f3, 0f3E800000;
	@%p78 bra 	$L__BB0_133;
	setp.ge.f32 	%p79, %f3, 0f3E800000;
	setp.lt.f32 	%p80, %f3, 0f3F000000;
	and.pred  	%p81, %p79, %p80;
	@%p81 bra 	$L__BB0_132;
	setp.ge.f32 	%p82, %f3, 0f3F000000;
	setp.lt.f32 	%p83, %f3, 0f3F400000;
	selp.b32 	%r1017, 1, -1, %p83;
	selp.b32 	%r1018, %r1017, -1, %p82;
	add.s32 	%r1346, %r1018, %r1346;
	bra.uni 	$L__BB0_134;
$L__BB0_132:
	add.s32 	%r1345, %r1345, -1;
	bra.uni 	$L__BB0_134;
$L__BB0_133:
	add.s32 	%r1345, %r1345, 1;
$L__BB0_134:
	shr.u32 	%r1019, %r557, 2;
	xor.b32  	%r1020, %r1019, %r557;
	shl.b32 	%r1021, %r1057, 4;
	shl.b32 	%r1022, %r1020, 1;
	xor.b32  	%r1023, %r1022, %r1021;
	xor.b32  	%r1024, %r1023, %r1020;
	xor.b32  	%r1056, %r1024, %r1057;
	add.s32 	%r1025, %r1331, %r1056;
	add.s32 	%r1026, %r1025, -636683476;
	cvt.rn.f32.u32 	%f9, %r1026;
	fma.rn.f32 	%f4, %f9, 0f2F800000, 0f2F000000;
	setp.lt.f32 	%p84, %f4, 0f3E800000;
	@%p84 bra 	$L__BB0_138;
	setp.ge.f32 	%p85, %f4, 0f3E800000;
	setp.lt.f32 	%p86, %f4, 0f3F000000;
	and.pred  	%p87, %p85, %p86;
	@%p87 bra 	$L__BB0_137;
	setp.ge.f32 	%p88, %f4, 0f3F000000;
	setp.lt.f32 	%p89, %f4, 0f3F400000;
	selp.b32 	%r1027, 1, -1, %p89;
	selp.b32 	%r1028, %r1027, -1, %p88;
	add.s32 	%r1346, %r1028, %r1346;
	bra.uni 	$L__BB0_139;
$L__BB0_137:
	add.s32 	%r1345, %r1345, -1;
	bra.uni 	$L__BB0_139;
$L__BB0_138:
	add.s32 	%r1345, %r1345, 1;
$L__BB0_139:
	add.s32 	%r1331, %r1331, 1449748;
	add.s32 	%r1330, %r1330, 4;
	setp.ne.s32 	%p90, %r1330, 0;
	@%p90 bra 	$L__BB0_119;
	add.s32 	%r1349, %r1331, -638133224;
$L__BB0_141:
	setp.eq.s32 	%p91, %r552, 0;
	@%p91 bra 	$L__BB0_149;
	add.s32 	%r1358, %r1349, 362437;
	neg.s32 	%r1357, %r552;
$L__BB0_143:
	.pragma "nounroll";
	mov.u32 	%r608, %r1060;
	mov.u32 	%r1060, %r1059;
	mov.u32 	%r1059, %r1058;
	mov.u32 	%r1058, %r1057;
	mov.u32 	%r1057, %r1056;
	shr.u32 	%r1029, %r608, 2;
	xor.b32  	%r1030, %r1029, %r608;
	shl.b32 	%r1031, %r1057, 4;
	shl.b32 	%r1032, %r1030, 1;
	xor.b32  	%r1033, %r1032, %r1031;
	xor.b32  	%r1034, %r1033, %r1030;
	xor.b32  	%r1056, %r1034, %r1057;
	add.s32 	%r1035, %r1358, %r1056;
	cvt.rn.f32.u32 	%f10, %r1035;
	fma.rn.f32 	%f5, %f10, 0f2F800000, 0f2F000000;
	setp.lt.f32 	%p92, %f5, 0f3E800000;
	@%p92 bra 	$L__BB0_147;
	setp.ge.f32 	%p93, %f5, 0f3E800000;
	setp.lt.f32 	%p94, %f5, 0f3F000000;
	and.pred  	%p95, %p93, %p94;
	@%p95 bra 	$L__BB0_146;
	setp.ge.f32 	%p96, %f5, 0f3F000000;
	setp.lt.f32 	%p97, %f5, 0f3F400000;
	selp.b32 	%r1036, 1, -1, %p97;
	selp.b32 	%r1037, %r1036, -1, %p96;
	add.s32 	%r1346, %r1037, %r1346;
	bra.uni 	$L__BB0_148;
$L__BB0_146:
	add.s32 	%r1345, %r1345, -1;
	bra.uni 	$L__BB0_148;
$L__BB0_147:
	add.s32 	%r1345, %r1345, 1;
$L__BB0_148:
	add.s32 	%r1358, %r1358, 362437;
	add.s32 	%r1357, %r1357, 1;
	setp.ne.s32 	%p98, %r1357, 0;
	@%p98 bra 	$L__BB0_143;
$L__BB0_149:
	cvta.to.global.u64 	%rd24, %rd10;
	shl.b64 	%rd25, %rd2, 2;
	add.s64 	%rd26, %rd24, %rd25;
	st.global.u32 	[%rd26], %r1345;
	cvta.to.global.u64 	%rd27, %rd11;
	add.s64 	%rd28, %rd27, %rd25;
	st.global.u32 	[%rd28], %r1346;
$L__BB0_150:
	ret;

}


// ===== COMPILED SASS (sm_100) =====

	.target	sm_100

	.elftype	@"ET_EXEC"


//--------------------- .note.nv.tkinfo           --------------------------
	.section	.note.nv.tkinfo,"",@"SHT_NOTE"
	.sectionflags	@"SHF_NOTE_NV_TKINFO"
	.tkinfo
        /*0018*/ 	.word	0x00000002
        /*0030*/ 	.string	""
        /*0030*/ 	.string	"ptxas"
        /*0030*/ 	.string	"Cuda compilation tools, release 13.0, V13.0.88"
        /*0030*/ 	.string	"Build cuda_13.0.r13.0/compiler.36424714_0"
        /*0030*/ 	.string	"-arch sm_100 -m 64 "



//--------------------- .note.nv.cuinfo           --------------------------
	.section	.note.nv.cuinfo,"",@"SHT_NOTE"
	.sectionflags	@"SHF_NOTE_NV_CUINFO"
        /*0018*/ 	.short	0x0002
        /*001a*/ 	.short	0x0064
        /*001c*/ 	.short	0x0082
	.zero		2


//--------------------- .nv.info                  --------------------------
	.section	.nv.info,"",@"SHT_CUDA_INFO"
	.align	4


	//----- nvinfo : EIATTR_REGCOUNT
	.align		4
        /*0000*/ 	.byte	0x04, 0x2f
        /*0002*/ 	.short	(.L_10 - .L_9)
	.align		4
.L_9:
        /*0004*/ 	.word	index@(_Z10randomWalkPiS_iij)
        /*0008*/ 	.word	0x0000001f


	//----- nvinfo : EIATTR_FRAME_SIZE
	.align		4
.L_10:
        /*000c*/ 	.byte	0x04, 0x11
        /*000e*/ 	.short	(.L_12 - .L_11)
	.align		4
.L_11:
        /*0010*/ 	.word	index@(_Z10randomWalkPiS_iij)
        /*0014*/ 	.word	0x00000030


	//----- nvinfo : EIATTR_MIN_STACK_SIZE
	.align		4
.L_12:
        /*0018*/ 	.byte	0x04, 0x12
        /*001a*/ 	.short	(.L_14 - .L_13)
	.align		4
.L_13:
        /*001c*/ 	.word	index@(_Z10randomWalkPiS_iij)
        /*0020*/ 	.word	0x00000030
.L_14:


//--------------------- .nv.compat                --------------------------
	.section	.nv.compat,"",@"SHT_CUDA_COMPAT_INFO"
	.align	4
        /*0000*/ 	.byte	0x02, 0x09, 0x00, 0x00, 0x02, 0x02, 0x01, 0x00, 0x02, 0x05, 0x05, 0x00, 0x03, 0x07, 0x01, 0x01
        /*0010*/ 	.byte	0x02, 0x03, 0x00, 0x00, 0x02, 0x06, 0x01, 0x00, 0x04, 0x0b, 0x08, 0x00, 0x01, 0x00, 0x00, 0x00
        /*0020*/ 	.byte	0x00, 0x00, 0x00, 0x00


//--------------------- .nv.info._Z10randomWalkPiS_iij --------------------------
	.section	.nv.info._Z10randomWalkPiS_iij,"",@"SHT_CUDA_INFO"
	.sectionflags	@""
	.align	4


	//----- nvinfo : EIATTR_CUDA_API_VERSION
	.align		4
        /*0000*/ 	.byte	0x04, 0x37
        /*0002*/ 	.short	(.L_16 - .L_15)
.L_15:
        /*0004*/ 	.word	0x00000082


	//----- nvinfo : EIATTR_KPARAM_INFO
	.align		4
.L_16:
        /*0008*/ 	.byte	0x04, 0x17
        /*000a*/ 	.short	(.L_18 - .L_17)
.L_17:
        /*000c*/ 	.word	0x00000000
        /*0010*/ 	.short	0x0004
        /*0012*/ 	.short	0x0018
        /*0014*/ 	.byte	0x00, 0xf0, 0x11, 0x00


	//----- nvinfo : EIATTR_KPARAM_INFO
	.align		4
.L_18:
        /*0018*/ 	.byte	0x04, 0x17
        /*001a*/ 	.short	(.L_20 - .L_19)
.L_19:
        /*001c*/ 	.word	0x00000000
        /*0020*/ 	.short	0x0003
        /*0022*/ 	.short	0x0014
        /*0024*/ 	.byte	0x00, 0xf0, 0x11, 0x00


	//----- nvinfo : EIATTR_KPARAM_INFO
	.align		4
.L_20:
        /*0028*/ 	.byte	0x04, 0x17
        /*002a*/ 	.short	(.L_22 - .L_21)
.L_21:
        /*002c*/ 	.word	0x00000000
        /*0030*/ 	.short	0x0002
        /*0032*/ 	.short	0x0010
        /*0034*/ 	.byte	0x00, 0xf0, 0x11, 0x00


	//----- nvinfo : EIATTR_KPARAM_INFO
	.align		4
.L_22:
        /*0038*/ 	.byte	0x04, 0x17
        /*003a*/ 	.short	(.L_24 - .L_23)
.L_23:
        /*003c*/ 	.word	0x00000000
        /*0040*/ 	.short	0x0001
        /*0042*/ 	.short	0x0008
        /*0044*/ 	.byte	0x00, 0xf5, 0x21, 0x00


	//----- nvinfo : EIATTR_KPARAM_INFO
	.align		4
.L_24:
        /*0048*/ 	.byte	0x04, 0x17
        /*004a*/ 	.short	(.L_26 - .L_25)
.L_25:
        /*004c*/ 	.word	0x00000000
        /*0050*/ 	.short	0x0000
        /*0052*/ 	.short	0x0000
        /*0054*/ 	.byte	0x00, 0xf5, 0x21, 0x00


	//----- nvinfo : EIATTR_SPARSE_MMA_MASK
	.align		4
.L_26:
        /*0058*/ 	.byte	0x03, 0x50
        /*005a*/ 	.short	0x0000


	//----- nvinfo : EIATTR_MAXREG_COUNT
	.align		4
        /*005c*/ 	.byte	0x03, 0x1b
        /*005e*/ 	.short	0x00ff


	//----- nvinfo : EIATTR_MERCURY_ISA_VERSION
	.align		4
        /*0060*/ 	.byte	0x03, 0x5f
        /*0062*/ 	.short	0x0101


	//----- nvinfo : EIATTR_VRC_CTA_INIT_COUNT
	.align		4
        /*0064*/ 	.byte	0x02, 0x4a
	.zero		1
	.zero		1


	//----- nvinfo : EIATTR_EXIT_INSTR_OFFSETS
	.align		4
        /*0068*/ 	.byte	0x04, 0x1c
        /*006a*/ 	.short	(.L_28 - .L_27)


	//   ....[0]....
.L_27:
        /*006c*/ 	.word	0x00000080


	//   ....[1]....
        /*0070*/ 	.word	0x00003170


	//----- nvinfo : EIATTR_CRS_STACK_SIZE
	.align		4
.L_28:
        /*0074*/ 	.byte	0x04, 0x1e
        /*0076*/ 	.short	(.L_30 - .L_29)
.L_29:
        /*0078*/ 	.word	0x00000000


	//----- nvinfo : EIATTR_CBANK_PARAM_SIZE
	.align		4
.L_30:
        /*007c*/ 	.byte	0x03, 0x19
        /*007e*/ 	.short	0x001c


	//----- nvinfo : EIATTR_PARAM_CBANK
	.align		4
        /*0080*/ 	.byte	0x04, 0x0a
        /*0082*/ 	.short	(.L_32 - .L_31)
	.align		4
.L_31:
        /*0084*/ 	.word	index@(.nv.constant0._Z10randomWalkPiS_iij)
        /*0088*/ 	.short	0x0380
        /*008a*/ 	.short	0x001c


	//----- nvinfo : EIATTR_SW_WAR
	.align		4
.L_32:
        /*008c*/ 	.byte	0x04, 0x36
        /*008e*/ 	.short	(.L_34 - .L_33)
.L_33:
        /*0090*/ 	.word	0x00000008
.L_34:


//--------------------- .nv.callgraph             --------------------------
	.section	.nv.callgraph,"",@"SHT_CUDA_CALLGRAPH"
	.align	4
	.sectionentsize	8
	.align		4
        /*0000*/ 	.word	0x00000000
	.align		4
        /*0004*/ 	.word	0xffffffff
	.align		4
        /*0008*/ 	.word	0x00000000
	.align		4
        /*000c*/ 	.word	0xfffffffe
	.align		4
        /*0010*/ 	.word	0x00000000
	.align		4
        /*0014*/ 	.word	0xfffffffd
	.align		4
        /*0018*/ 	.word	0x00000000
	.align		4
        /*001c*/ 	.word	0xfffffffc


//--------------------- .nv.constant4             --------------------------
	.section	.nv.constant4,"a",@progbits
	.align	8
	.align		8
.nv.constant4:
        /*0000*/ 	.dword	precalc_xorwow_matrix
	.align		8
        /*0008*/ 	.dword	precalc_xorwow_offset_matrix
	.align		8
        /*0010*/ 	.dword	mrg32k3aM1
	.align		8
        /*0018*/ 	.dword	mrg32k3aM2
	.align		8
        /*0020*/ 	.dword	mrg32k3aM1SubSeq
	.align		8
        /*0028*/ 	.dword	mrg32k3aM2SubSeq
	.align		8
        /*0030*/ 	.dword	mrg32k3aM1Seq
	.align		8
        /*0038*/ 	.dword	mrg32k3aM2Seq


//--------------------- .nv.constant3             --------------------------
	.section	.nv.constant3,"a",@progbits
	.align	8
.nv.constant3:
	.type		__cr_lgamma_table,@object
	.size		__cr_lgamma_table,(.L_8 - __cr_lgamma_table)
__cr_lgamma_table:
        /*0000*/ 	.byte	0x00, 0x00, 0x00, 0x00, 0x00, 0x00, 0x00, 0x00, 0x00, 0x00, 0x00, 0x00, 0x00, 0x00, 0x00, 0x00
        /*0010*/ 	.byte	0xef, 0x39, 0xfa, 0xfe, 0x42, 0x2e, 0xe6, 0x3f, 0x02, 0x20, 0x2a, 0xfa, 0x0b, 0xab, 0xfc, 0x3f
        /*0020*/ 	.byte	0xf9, 0x2c, 0x92, 0x7c, 0xa7, 0x6c, 0x09, 0x40, 0xc9, 0x79, 0x44, 0x3c, 0x64, 0x26, 0x13, 0x40
        /*0030*/ 	.byte	0xca, 0x01, 0xcf, 0x3a, 0x27, 0x51, 0x1a, 0x40, 0x30, 0xcc, 0x2d, 0xf3, 0xe1, 0x0c, 0x21, 0x40
        /*0040*/ 	.byte	0x0d, 0xb7, 0xfc, 0x82, 0x8e, 0x35, 0x25, 0x40
.L_8:


//--------------------- .text._Z10randomWalkPiS_iij --------------------------
	.section	.text._Z10randomWalkPiS_iij,"ax",@progbits
	.align	128
        .global         _Z10randomWalkPiS_iij
        .type           _Z10randomWalkPiS_iij,@function
        .size           _Z10randomWalkPiS_iij,(.L_x_30 - _Z10randomWalkPiS_iij)
        .other          _Z10randomWalkPiS_iij,@"STO_CUDA_ENTRY STV_DEFAULT"
_Z10randomWalkPiS_iij:
.text._Z10randomWalkPiS_iij:
[----:B------:R-:W0:Y:S01]  /*0000*/  LDC R1, c[0x0][0x37c] ;  /* 0x0000df00ff017b82 */ /* 0x000e220000000800 */
[----:B------:R-:W1:Y:S07]  /*0010*/  S2R R3, SR_TID.X ;  /* 0x0000000000037919 */ /* 0x000e6e0000002100 */
[----:B------:R-:W1:Y:S01]  /*0020*/  S2UR UR4, SR_CTAID.X ;  /* 0x00000000000479c3 */ /* 0x000e620000002500 */
[----:B------:R-:W2:Y:S01]  /*0030*/  LDCU UR5, c[0x0][0x390] ;  /* 0x00007200ff0577ac */ /* 0x000ea20008000800 */
[----:B0-----:R-:W-:-:S06]  /*0040*/  VIADD R1, R1, 0xffffffd0 ;  /* 0xffffffd001017836 */ /* 0x001fcc0000000000 */
[----:B------:R-:W1:Y:S02]  /*0050*/  LDC R12, c[0x0][0x360] ;  /* 0x0000d800ff0c7b82 */ /* 0x000e640000000800 */
[----:B-1----:R-:W-:-:S05]  /*0060*/  IMAD R12, R12, UR4, R3 ;  /* 0x000000040c0c7c24 */ /* 0x002fca000f8e0203 */
[----:B--2---:R-:W-:-:S13]  /*0070*/  ISETP.GE.AND P0, PT, R12, UR5, PT ;  /* 0x000000050c007c0c */ /* 0x004fda000bf06270 */
[----:B------:R-:W-:Y:S05]  /*0080*/  @P0 EXIT ;  /* 0x000000000000094d */ /* 0x000fea0003800000 */
[----:B------:R-:W0:Y:S01]  /*0090*/  LDC R13, c[0x0][0x398] ;  /* 0x0000e600ff0d7b82 */ /* 0x000e220000000800 */
[----:B------:R-:W-:Y:S01]  /*00a0*/  IMAD.MOV.U32 R11, RZ, RZ, -0x75bd8fc ;  /* 0xf8a42704ff0b7424 */ /* 0x000fe200078e00ff */
[----:B------:R-:W-:Y:S01]  /*00b0*/  ISETP.NE.AND P0, PT, R12, RZ, PT ;  /* 0x000000ff0c00720c */ /* 0x000fe20003f05270 */
[----:B------:R-:W-:Y:S01]  /*00c0*/  IMAD.MOV.U32 R8, RZ, RZ, -0x23270784 ;  /* 0xdcd8f87cff087424 */ /* 0x000fe200078e00ff */
[----:B------:R-:W1:Y:S01]  /*00d0*/  LDCU.64 UR6, c[0x0][0x358] ;  /* 0x00006b00ff0677ac */ /* 0x000e620008000a00 */
[----:B------:R-:W-:Y:S01]  /*00e0*/  BSSY.RECONVERGENT B0, `(.L_x_0) ;  /* 0x0000262000007945 */ /* 0x000fe20003800200 */
[----:B------:R-:W-:Y:S01]  /*00f0*/  SHF.R.S32.HI R0, RZ, 0x1f, R12 ;  /* 0x0000001fff007819 */ /* 0x000fe2000001140c */
[----:B------:R-:W-:Y:S02]  /*0100*/  IMAD.MOV.U32 R7, RZ, RZ, -0x75bd8fc ;  /* 0xf8a42704ff077424 */ /* 0x000fe400078e00ff */
[----:B------:R-:W-:Y:S01]  /*0110*/  IMAD.MOV.U32 R4, RZ, RZ, -0x23270784 ;  /* 0xdcd8f87cff047424 */ /* 0x000fe200078e00ff */
[----:B0-----:R-:W-:-:S05]  /*0120*/  LOP3.LUT R13, R13, 0xaad26b49, RZ, 0x3c, !PT ;  /* 0xaad26b490d0d7812 */ /* 0x001fca00078e3cff */
[----:B------:R-:W-:-:S04]  /*0130*/  IMAD R13, R13, 0x4182bed5, RZ ;  /* 0x4182bed50d0d7824 */ /* 0x000fc800078e02ff */
[C---:B------:R-:W-:Y:S01]  /*0140*/  VIADD R5, R13.reuse, 0x583f19 ;  /* 0x00583f190d057836 */ /* 0x040fe20000000000 */
[C---:B------:R-:W-:Y:S01]  /*0150*/  LOP3.LUT R6, R13.reuse, 0x159a55e5, RZ, 0x3c, !PT ;  /* 0x159a55e50d067812 */ /* 0x040fe200078e3cff */
[C---:B------:R-:W-:Y:S02]  /*0160*/  VIADD R2, R13.reuse, 0xd9f6dc18 ;  /* 0xd9f6dc180d027836 */ /* 0x040fe40000000000 */
[----:B------:R-:W-:Y:S02]  /*0170*/  VIADD R3, R13, 0x75bcd15 ;  /* 0x075bcd150d037836 */ /* 0x000fe40000000000 */
[----:B------:R-:W-:Y:S02]  /*0180*/  IMAD.MOV.U32 R10, RZ, RZ, R6 ;  /* 0x000000ffff0a7224 */ /* 0x000fe400078e0006 */
[----:B------:R-:W-:Y:S01]  /*0190*/  IMAD.MOV.U32 R9, RZ, RZ, R5 ;  /* 0x000000ffff097224 */ /* 0x000fe200078e0005 */
[----:B------:R0:W-:Y:S04]  /*01a0*/  STL.64 [R1], R2 ;  /* 0x0000000201007387 */ /* 0x0001e80000100a00 */
[----:B------:R0:W-:Y:S04]  /*01b0*/  STL.64 [R1+0x8], R10 ;  /* 0x0000080a01007387 */ /* 0x0001e80000100a00 */
[----:B------:R0:W-:Y:S01]  /*01c0*/  STL.64 [R1+0x10], R8 ;  /* 0x0000100801007387 */ /* 0x0001e20000100a00 */
[----:B-1----:R-:W-:Y:S05]  /*01d0*/  @!P0 BRA `(.L_x_1) ;  /* 0x0000002400488947 */ /* 0x002fea0003800000 */
[----:B------:R-:W-:Y:S02]  /*01e0*/  IMAD.MOV.U32 R15, RZ, RZ, R0 ;  /* 0x000000ffff0f7224 */ /* 0x000fe400078e0000 */
[----:B------:R-:W-:Y:S02]  /*01f0*/  IMAD.MOV.U32 R14, RZ, RZ, RZ ;  /* 0x000000ffff0e7224 */ /* 0x000fe400078e00ff */
[----:B------:R-:W-:Y:S02]  /*0200*/  IMAD.MOV.U32 R0, RZ, RZ, R12 ;  /* 0x000000ffff007224 */ /* 0x000fe400078e000c */
[----:B------:R-:W-:Y:S02]  /*0210*/  IMAD.MOV.U32 R7, RZ, RZ, -0x75bd8fc ;  /* 0xf8a42704ff077424 */ /* 0x000fe400078e00ff */
[----:B------:R-:W-:-:S07]  /*0220*/  IMAD.MOV.U32 R4, RZ, RZ, -0x23270784 ;  /* 0xdcd8f87cff047424 */ /* 0x000fce00078e00ff */
.L_x_10:
[----:B------:R-:W-:Y:S01]  /*0230*/  LOP3.LUT R21, R0, 0x3, RZ, 0xc0, !PT ;  /* 0x0000000300157812 */ /* 0x000fe200078ec0ff */
[----:B------:R-:W-:Y:S03]  /*0240*/  BSSY.RECONVERGENT B1, `(.L_x_2) ;  /* 0x0000245000017945 */ /* 0x000fe60003800200 */
[----:B------:R-:W-:-:S04]  /*0250*/  ISETP.NE.U32.AND P0, PT, R21, RZ, PT ;  /* 0x000000ff1500720c */ /* 0x000fc80003f05070 */
[----:B------:R-:W-:-:S13]  /*0260*/  ISETP.NE.AND.EX P0, PT, RZ, RZ, PT, P0 ;  /* 0x000000ffff00720c */ /* 0x000fda0003f05300 */
[----:B-123--:R-:W-:Y:S05]  /*0270*/  @!P0 BRA `(.L_x_3) ;  /* 0x0000002400048947 */ /* 0x00efea0003800000 */
[----:B0-----:R-:W0:Y:S01]  /*0280*/  LDC.64 R8, c[0x4][RZ] ;  /* 0x01000000ff087b82 */ /* 0x001e220000000a00 */
[----:B------:R-:W-:Y:S01]  /*0290*/  IMAD.MOV.U32 R16, RZ, RZ, RZ ;  /* 0x000000ffff107224 */ /* 0x000fe200078e00ff */
[----:B------:R-:W-:Y:S02]  /*02a0*/  CS2R R4, SRZ ;  /* 0x0000000000047805 */ /* 0x000fe4000001ff00 */
[----:B------:R-:W-:Y:S01]  /*02b0*/  CS2R R6, SRZ ;  /* 0x0000000000067805 */ /* 0x000fe2000001ff00 */
[----:B------:R-:W-:Y:S02]  /*02c0*/  IMAD.MOV.U32 R3, RZ, RZ, RZ ;  /* 0x000000ffff037224 */ /* 0x000fe400078e00ff */
[----:B0-----:R-:W-:-:S07]  /*02d0*/  IMAD.WIDE.U32 R8, R14, 0xc80, R8 ;  /* 0x00000c800e087825 */ /* 0x001fce00078e0008 */
.L_x_5:
[----:B------:R-:W-:-:S06]  /*02e0*/  IMAD R17, R16, 0x4, R1 ;  /* 0x0000000410117824 */ /* 0x000fcc00078e0201 */
[----:B------:R-:W5:Y:S01]  /*02f0*/  LDL R17, [R17+0x4] ;  /* 0x0000040011117983 */ /* 0x000f620000100800 */
[----:B------:R-:W-:Y:S01]  /*0300*/  IMAD.SHL.U32 R18, R16, 0x20, RZ ;  /* 0x0000002010127824 */ /* 0x000fe200078e00ff */
[----:B------:R-:W-:-:S06]  /*0310*/  UMOV UR4, URZ ;  /* 0x000000ff00047c82 */ /* 0x000fcc0008000000 */
.L_x_4:
[----:B-----5:R-:W-:Y:S01]  /*0320*/  SHF.R.U32.HI R24, RZ, UR4, R17 ;  /* 0x00000004ff187c19 */ /* 0x020fe20008011611 */
[----:B------:R-:W-:-:S03]  /*0330*/  VIADD R10, R18, UR4 ;  /* 0x00000004120a7c36 */ /* 0x000fc60008000000 */
[----:B------:R-:W-:-:S04]  /*0340*/  LOP3.LUT R11, R24, 0x1, RZ, 0xc0, !PT ;  /* 0x00000001180b7812 */ /* 0x000fc800078ec0ff */
[----:B------:R-:W-:Y:S01]  /*0350*/  ISETP.NE.U32.AND P0, PT, R11, 0x1, PT ;  /* 0x000000010b00780c */ /* 0x000fe20003f05070 */
[----:B------:R-:W-:-:S03]  /*0360*/  IMAD R11, R10, 0x5, RZ ;  /* 0x000000050a0b7824 */ /* 0x000fc600078e02ff */
[----:B------:R-:W-:Y:S01]  /*0370*/  R2P PR, R24, 0x7e ;  /* 0x0000007e18007804 */ /* 0x000fe20000000000 */
[----:B------:R-:W-:-:S08]  /*0380*/  IMAD.WIDE.U32 R10, R11, 0x4, R8 ;  /* 0x000000040b0a7825 */ /* 0x000fd000078e0008 */
[----:B------:R-:W2:Y:S04]  /*0390*/  @!P0 LDG.E R22, desc[UR6][R10.64+0x10] ;  /* 0x000010060a168981 */ /* 0x000ea8000c1e1900 */
[----:B------:R-:W3:Y:S04]  /*03a0*/  @P1 LDG.E R26, desc[UR6][R10.64+0x24] ;  /* 0x000024060a1a1981 */ /* 0x000ee8000c1e1900 */
[----:B------:R-:W4:Y:S04]  /*03b0*/  @P2 LDG.E R28, desc[UR6][R10.64+0x38] ;  /* 0x000038060a1c2981 */ /* 0x000f28000c1e1900 */
[----:B------:R-:W4:Y:S04]  /*03c0*/  @!P0 LDG.E R20, desc[UR6][R10.64] ;  /* 0x000000060a148981 */ /* 0x000f28000c1e1900 */
[----:B------:R-:W4:Y:S04]  /*03d0*/  @P3 LDG.E R19, desc[UR6][R10.64+0x4c] ;  /* 0x00004c060a133981 */ /* 0x000f28000c1e1900 */
[----:B------:R-:W4:Y:S04]  /*03e0*/  @!P0 LDG.E R23, desc[UR6][R10.64+0xc] ;  /* 0x00000c060a178981 */ /* 0x000f28000c1e1900 */
[----:B------:R-:W4:Y:S01]  /*03f0*/  @P4 LDG.E R25, desc[UR6][R10.64+0x54] ;  /* 0x000054060a194981 */ /* 0x000f22000c1e1900 */
[----:B--2---:R-:W-:-:S03]  /*0400*/  @!P0 LOP3.LUT R5, R5, R22, RZ, 0x3c, !PT ;  /* 0x0000001605058212 */ /* 0x004fc600078e3cff */
[----:B------:R-:W2:Y:S01]  /*0410*/  @P4 LDG.E R22, desc[UR6][R10.64+0x60] ;  /* 0x000060060a164981 */ /* 0x000ea2000c1e1900 */
[----:B---3--:R-:W-:-:S03]  /*0420*/  @P1 LOP3.LUT R5, R5, R26, RZ, 0x3c, !PT ;  /* 0x0000001a05051212 */ /* 0x008fc600078e3cff */
[----:B------:R-:W3:Y:S01]  /*0430*/  @P5 LDG.E R26, desc[UR6][R10.64+0x74] ;  /* 0x000074060a1a5981 */ /* 0x000ee2000c1e1900 */
[----:B----4-:R-:W-:Y:S02]  /*0440*/  @P2 LOP3.LUT R5, R5, R28, RZ, 0x3c, !PT ;  /* 0x0000001c05052212 */ /* 0x010fe400078e3cff */
[----:B------:R-:W-:Y:S02]  /*0450*/  @!P0 LOP3.LUT R3, R3, R20, RZ, 0x3c, !PT ;  /* 0x0000001403038212 */ /* 0x000fe400078e3cff */
[----:B------:R-:W4:Y:S01]  /*0460*/  @!P0 LDG.E R20, desc[UR6][R10.64+0x8] ;  /* 0x000008060a148981 */ /* 0x000f22000c1e1900 */
[----:B------:R-:W-:-:S03]  /*0470*/  @P3 LOP3.LUT R5, R5, R19, RZ, 0x3c, !PT ;  /* 0x0000001305053212 */ /* 0x000fc600078e3cff */
[----:B------:R-:W3:Y:S01]  /*0480*/  @!P0 LDG.E R19, desc[UR6][R10.64+0x4] ;  /* 0x000004060a138981 */ /* 0x000ee2000c1e1900 */
[----:B------:R-:W-:-:S03]  /*0490*/  @!P0 LOP3.LUT R4, R4, R23, RZ, 0x3c, !PT ;  /* 0x0000001704048212 */ /* 0x000fc600078e3cff */
[----:B------:R-:W3:Y:S01]  /*04a0*/  @P1 LDG.E R23, desc[UR6][R10.64+0x20] ;  /* 0x000020060a171981 */ /* 0x000ee2000c1e1900 */
[----:B--2---:R-:W-:-:S03]  /*04b0*/  @P4 LOP3.LUT R5, R5, R22, RZ, 0x3c, !PT ;  /* 0x0000001605054212 */ /* 0x004fc600078e3cff */
[----:B------:R-:W2:Y:S01]  /*04c0*/  @P1 LDG.E R22, desc[UR6][R10.64+0x1c] ;  /* 0x00001c060a161981 */ /* 0x000ea2000c1e1900 */
[----:B----4-:R-:W-:-:S03]  /*04d0*/  @!P0 LOP3.LUT R7, R7, R20, RZ, 0x3c, !PT ;  /* 0x0000001407078212 */ /* 0x010fc600078e3cff */
[----:B------:R-:W4:Y:S01]  /*04e0*/  @P1 LDG.E R20, desc[UR6][R10.64+0x14] ;  /* 0x000014060a141981 */ /* 0x000f22000c1e1900 */
[----:B---3--:R-:W-:-:S03]  /*04f0*/  @!P0 LOP3.LUT R6, R6, R19, RZ, 0x3c, !PT ;  /* 0x0000001306068212 */ /* 0x008fc600078e3cff */
[----:B------:R-:W3:Y:S01]  /*0500*/  @P1 LDG.E R19, desc[UR6][R10.64+0x18] ;  /* 0x000018060a131981 */ /* 0x000ee2000c1e1900 */
[----:B------:R-:W-:-:S03]  /*0510*/  @P5 LOP3.LUT R5, R5, R26, RZ, 0x3c, !PT ;  /* 0x0000001a05055212 */ /* 0x000fc600078e3cff */
[----:B------:R-:W3:Y:S01]  /*0520*/  @P6 LDG.E R26, desc[UR6][R10.64+0x88] ;  /* 0x000088060a1a6981 */ /* 0x000ee2000c1e1900 */
[----:B------:R-:W-:-:S03]  /*0530*/  @P1 LOP3.LUT R4, R4, R23, RZ, 0x3c, !PT ;  /* 0x0000001704041212 */ /* 0x000fc600078e3cff */
[----:B------:R-:W3:Y:S01]  /*0540*/  @P2 LDG.E R23, desc[UR6][R10.64+0x34] ;  /* 0x000034060a172981 */ /* 0x000ee2000c1e1900 */
[----:B--2---:R-:W-:-:S03]  /*0550*/  @P1 LOP3.LUT R7, R7, R22, RZ, 0x3c, !PT ;  /* 0x0000001607071212 */ /* 0x004fc600078e3cff */
[----:B------:R-:W2:Y:S01]  /*0560*/  @P2 LDG.E R22, desc[UR6][R10.64+0x30] ;  /* 0x000030060a162981 */ /* 0x000ea2000c1e1900 */
[----:B----4-:R-:W-:-:S03]  /*0570*/  @P1 LOP3.LUT R3, R3, R20, RZ, 0x3c, !PT ;  /* 0x0000001403031212 */ /* 0x010fc600078e3cff */
[----:B------:R-:W4:Y:S01]  /*0580*/  @P2 LDG.E R20, desc[UR6][R10.64+0x28] ;  /* 0x000028060a142981 */ /* 0x000f22000c1e1900 */
[----:B---3--:R-:W-:-:S03]  /*0590*/  @P1 LOP3.LUT R6, R6, R19, RZ, 0x3c, !PT ;  /* 0x0000001306061212 */ /* 0x008fc600078e3cff */
        /* <DEDUP_REMOVED lines=21> */
[----:B------:R-:W-:Y:S02]  /*06f0*/  @P4 LOP3.LUT R6, R6, R25, RZ, 0x3c, !PT ;  /* 0x0000001906064212 */ /* 0x000fe400078e3cff */
[----:B------:R-:W-:Y:S01]  /*0700*/  LOP3.LUT P0, RZ, R24, 0x80, RZ, 0xc0, !PT ;  /* 0x0000008018ff7812 */ /* 0x000fe2000780c0ff */
        /* <DEDUP_REMOVED lines=20> */
[----:B------:R-:W-:Y:S02]  /*0850*/  @P0 LOP3.LUT R5, R5, R26, RZ, 0x3c, !PT ;  /* 0x0000001a05050212 */ /* 0x000fe400078e3cff */
[----:B------:R-:W-:Y:S02]  /*0860*/  @P0 LOP3.LUT R4, R4, R23, RZ, 0x3c, !PT ;  /* 0x0000001704040212 */ /* 0x000fe400078e3cff */
[----:B--2---:R-:W-:Y:S02]  /*0870*/  @P0 LOP3.LUT R7, R7, R22, RZ, 0x3c, !PT ;  /* 0x0000001607070212 */ /* 0x004fe400078e3cff */
[----:B----4-:R-:W-:Y:S02]  /*0880*/  @P0 LOP3.LUT R3, R3, R20, RZ, 0x3c, !PT ;  /* 0x0000001403030212 */ /* 0x010fe400078e3cff */
[----:B---3--:R-:W-:-:S02]  /*0890*/  @P0 LOP3.LUT R6, R6, R19, RZ, 0x3c, !PT ;  /* 0x0000001306060212 */ /* 0x008fc400078e3cff */
[----:B------:R-:W-:-:S13]  /*08a0*/  R2P PR, R24.B1, 0x7f ;  /* 0x0000007f18007804 */ /* 0x000fda0000001000 */
[----:B------:R-:W2:Y:S04]  /*08b0*/  @P0 LDG.E R20, desc[UR6][R10.64+0xa0] ;  /* 0x0000a0060a140981 */ /* 0x000ea8000c1e1900 */
[----:B------:R-:W3:Y:S04]  /*08c0*/  @P0 LDG.E R22, desc[UR6][R10.64+0xa8] ;  /* 0x0000a8060a160981 */ /* 0x000ee8000c1e1900 */
[----:B------:R-:W4:Y:S04]  /*08d0*/  @P0 LDG.E R19, desc[UR6][R10.64+0xa4] ;  /* 0x0000a4060a130981 */ /* 0x000f28000c1e1900 */
[----:B------:R-:W4:Y:S04]  /*08e0*/  @P0 LDG.E R23, desc[UR6][R10.64+0xac] ;  /* 0x0000ac060a170981 */ /* 0x000f28000c1e1900 */
[----:B------:R-:W4:Y:S04]  /*08f0*/  @P1 LDG.E R26, desc[UR6][R10.64+0xbc] ;  /* 0x0000bc060a1a1981 */ /* 0x000f28000c1e1900 */
[----:B------:R-:W4:Y:S01]  /*0900*/  @P1 LDG.E R25, desc[UR6][R10.64+0xb8] ;  /* 0x0000b8060a191981 */ /* 0x000f22000c1e1900 */
[----:B--2---:R-:W-:-:S03]  /*0910*/  @P0 LOP3.LUT R3, R3, R20, RZ, 0x3c, !PT ;  /* 0x0000001403030212 */ /* 0x004fc600078e3cff */
[----:B------:R-:W2:Y:S01]  /*0920*/  @P0 LDG.E R20, desc[UR6][R10.64+0xb0] ;  /* 0x0000b0060a140981 */ /* 0x000ea2000c1e1900 */
[----:B---3--:R-:W-:-:S03]  /*0930*/  @P0 LOP3.LUT R7, R7, R22, RZ, 0x3c, !PT ;  /* 0x0000001607070212 */ /* 0x008fc600078e3cff */
[----:B------:R-:W3:Y:S01]  /*0940*/  @P1 LDG.E R22, desc[UR6][R10.64+0xb4] ;  /* 0x0000b4060a161981 */ /* 0x000ee2000c1e1900 */
[----:B----4-:R-:W-:-:S03]  /*0950*/  @P0 LOP3.LUT R6, R6, R19, RZ, 0x3c, !PT ;  /* 0x0000001306060212 */ /* 0x010fc600078e3cff */
[----:B------:R-:W4:Y:S01]  /*0960*/  @P1 LDG.E R19, desc[UR6][R10.64+0xc0] ;  /* 0x0000c0060a131981 */ /* 0x000f22000c1e1900 */
[----:B------:R-:W-:-:S03]  /*0970*/  @P0 LOP3.LUT R4, R4, R23, RZ, 0x3c, !PT ;  /* 0x0000001704040212 */ /* 0x000fc600078e3cff */
[----:B------:R-:W4:Y:S01]  /*0980*/  @P2 LDG.E R23, desc[UR6][R10.64+0xcc] ;  /* 0x0000cc060a172981 */ /* 0x000f22000c1e1900 */
[----:B------:R-:W-:-:S03]  /*0990*/  @P1 LOP3.LUT R7, R7, R26, RZ, 0x3c, !PT ;  /* 0x0000001a07071212 */ /* 0x000fc600078e3cff */
[----:B------:R-:W4:Y:S01]  /*09a0*/  @P2 LDG.E R26, desc[UR6][R10.64+0xd0] ;  /* 0x0000d0060a1a2981 */ /* 0x000f22000c1e1900 */
[----:B--2---:R-:W-:Y:S02]  /*09b0*/  @P0 LOP3.LUT R5, R5, R20, RZ, 0x3c, !PT ;  /* 0x0000001405050212 */ /* 0x004fe400078e3cff */
[----:B------:R-:W-:Y:S01]  /*09c0*/  LOP3.LUT P0, RZ, R24, 0x8000, RZ, 0xc0, !PT ;  /* 0x0000800018ff7812 */ /* 0x000fe2000780c0ff */
[----:B------:R-:W2:Y:S01]  /*09d0*/  @P2 LDG.E R20, desc[UR6][R10.64+0xd8] ;  /* 0x0000d8060a142981 */ /* 0x000ea2000c1e1900 */
[----:B---3--:R-:W-:-:S03]  /*09e0*/  @P1 LOP3.LUT R3, R3, R22, RZ, 0x3c, !PT ;  /* 0x0000001603031212 */ /* 0x008fc600078e3cff */
[----:B------:R-:W3:Y:S04]  /*09f0*/  @P1 LDG.E R22, desc[UR6][R10.64+0xc4] ;  /* 0x0000c4060a161981 */ /* 0x000ee8000c1e1900 */
[----:B------:R-:W2:Y:S01]  /*0a00*/  @P2 LDG.E R24, desc[UR6][R10.64+0xc8] ;  /* 0x0000c8060a182981 */ /* 0x000ea2000c1e1900 */
[----:B------:R-:W-:Y:S02]  /*0a10*/  @P1 LOP3.LUT R6, R6, R25, RZ, 0x3c, !PT ;  /* 0x0000001906061212 */ /* 0x000fe400078e3cff */
[----:B----4-:R-:W-:Y:S01]  /*0a20*/  @P1 LOP3.LUT R4, R4, R19, RZ, 0x3c, !PT ;  /* 0x0000001304041212 */ /* 0x010fe200078e3cff */
[----:B------:R-:W4:Y:S01]  /*0a30*/  @P2 LDG.E R25, desc[UR6][R10.64+0xd4] ;  /* 0x0000d4060a192981 */ /* 0x000f22000c1e1900 */
[----:B------:R-:W-:-:S03]  /*0a40*/  @P2 LOP3.LUT R6, R6, R23, RZ, 0x3c, !PT ;  /* 0x0000001706062212 */ /* 0x000fc600078e3cff */
[----:B------:R-:W4:Y:S01]  /*0a50*/  @P3 LDG.E R19, desc[UR6][R10.64+0xe0] ;  /* 0x0000e0060a133981 */ /* 0x000f22000c1e1900 */
[----:B------:R-:W-:-:S03]  /*0a60*/  @P2 LOP3.LUT R7, R7, R26, RZ, 0x3c, !PT ;  /* 0x0000001a07072212 */ /* 0x000fc600078e3cff */
[----:B------:R-:W4:Y:S04]  /*0a70*/  @P3 LDG.E R23, desc[UR6][R10.64+0xe8] ;  /* 0x0000e8060a173981 */ /* 0x000f28000c1e1900 */
[----:B------:R-:W4:Y:S01]  /*0a80*/  @P3 LDG.E R26, desc[UR6][R10.64+0xec] ;  /* 0x0000ec060a1a3981 */ /* 0x000f22000c1e1900 */
[----:B---3--:R-:W-:-:S03]  /*0a90*/  @P1 LOP3.LUT R5, R5, R22, RZ, 0x3c, !PT ;  /* 0x0000001605051212 */ /* 0x008fc600078e3cff */
[----:B------:R-:W3:Y:S01]  /*0aa0*/  @P3 LDG.E R22, desc[UR6][R10.64+0xdc] ;  /* 0x0000dc060a163981 */ /* 0x000ee2000c1e1900 */
[----:B--2---:R-:W-:-:S03]  /*0ab0*/  @P2 LOP3.LUT R3, R3, R24, RZ, 0x3c, !PT ;  /* 0x0000001803032212 */ /* 0x004fc600078e3cff */
[----:B------:R-:W2:Y:S01]  /*0ac0*/  @P3 LDG.E R24, desc[UR6][R10.64+0xe4] ;  /* 0x0000e4060a183981 */ /* 0x000ea2000c1e1900 */
[----:B------:R-:W-:Y:S02]  /*0ad0*/  @P2 LOP3.LUT R5, R5, R20, RZ, 0x3c, !PT ;  /* 0x0000001405052212 */ /* 0x000fe400078e3cff */
[----:B----4-:R-:W-:Y:S01]  /*0ae0*/  @P2 LOP3.LUT R4, R4, R25, RZ, 0x3c, !PT ;  /* 0x0000001904042212 */ /* 0x010fe200078e3cff */
[----:B------:R-:W4:Y:S01]  /*0af0*/  @P4 LDG.E R20, desc[UR6][R10.64+0xf0] ;  /* 0x0000f0060a144981 */ /* 0x000f22000c1e1900 */
[----:B------:R-:W-:-:S03]  /*0b00*/  @P3 LOP3.LUT R6, R6, R19, RZ, 0x3c, !PT ;  /* 0x0000001306063212 */ /* 0x000fc600078e3cff */
        /* <DEDUP_REMOVED lines=10> */
[----:B----4-:R-:W-:-:S03]  /*0bb0*/  @P4 LOP3.LUT R3, R3, R20, RZ, 0x3c, !PT ;  /* 0x0000001403034212 */ /* 0x010fc600078e3cff */
[----:B------:R-:W4:Y:S01]  /*0bc0*/  @P5 LDG.E R20, desc[UR6][R10.64+0x10c] ;  /* 0x00010c060a145981 */ /* 0x000f22000c1e1900 */
[----:B------:R-:W-:-:S03]  /*0bd0*/  @P4 LOP3.LUT R6, R6, R19, RZ, 0x3c, !PT ;  /* 0x0000001306064212 */ /* 0x000fc600078e3cff */
[----:B------:R-:W4:Y:S01]  /*0be0*/  @P5 LDG.E R19, desc[UR6][R10.64+0x110] ;  /* 0x000110060a135981 */ /* 0x000f22000c1e1900 */
[----:B------:R-:W-:-:S03]  /*0bf0*/  @P4 LOP3.LUT R4, R4, R23, RZ, 0x3c, !PT ;  /* 0x0000001704044212 */ /* 0x000fc600078e3cff */
[----:B------:R-:W4:Y:S01]  /*0c00*/  @P6 LDG.E R23, desc[UR6][R10.64+0x11c] ;  /* 0x00011c060a176981 */ /* 0x000f22000c1e1900 */
[----:B------:R-:W-:-:S03]  /*0c10*/  @P5 LOP3.LUT R3, R3, R26, RZ, 0x3c, !PT ;  /* 0x0000001a03035212 */ /* 0x000fc600078e3cff */
        /* <DEDUP_REMOVED lines=9> */
[----:B------:R-:W4:Y:S04]  /*0cb0*/  @P6 LDG.E R19, desc[UR6][R10.64+0x124] ;  /* 0x000124060a136981 */ /* 0x000f28000c1e1900 */
[----:B------:R-:W4:Y:S01]  /*0cc0*/  @P6 LDG.E R20, desc[UR6][R10.64+0x128] ;  /* 0x000128060a146981 */ /* 0x000f22000c1e1900 */
[----:B------:R-:W-:Y:S02]  /*0cd0*/  @P6 LOP3.LUT R6, R6, R23, RZ, 0x3c, !PT ;  /* 0x0000001706066212 */ /* 0x000fe400078e3cff */
[----:B------:R-:W-:Y:S01]  /*0ce0*/  @P6 LOP3.LUT R7, R7, R26, RZ, 0x3c, !PT ;  /* 0x0000001a07076212 */ /* 0x000fe200078e3cff */
[----:B------:R-:W4:Y:S04]  /*0cf0*/  @P0 LDG.E R23, desc[UR6][R10.64+0x130] ;  /* 0x000130060a170981 */ /* 0x000f28000c1e1900 */
[----:B------:R-:W4:Y:S01]  /*0d00*/  @P0 LDG.E R26, desc[UR6][R10.64+0x13c] ;  /* 0x00013c060a1a0981 */ /* 0x000f22000c1e1900 */
[----:B---3--:R-:W-:-:S03]  /*0d10*/  @P5 LOP3.LUT R5, R5, R22, RZ, 0x3c, !PT ;  /* 0x0000001605055212 */ /* 0x008fc600078e3cff */
[----:B------:R-:W3:Y:S01]  /*0d20*/  @P0 LDG.E R22, desc[UR6][R10.64+0x12c] ;  /* 0x00012c060a160981 */ /* 0x000ee2000c1e1900 */
[----:B--2---:R-:W-:-:S03]  /*0d30*/  @P6 LOP3.LUT R3, R3, R24, RZ, 0x3c, !PT ;  /* 0x0000001803036212 */ /* 0x004fc600078e3cff */
[----:B------:R-:W2:Y:S01]  /*0d40*/  @P0 LDG.E R24, desc[UR6][R10.64+0x134] ;  /* 0x000134060a180981 */ /* 0x000ea2000c1e1900 */
[----:B------:R-:W-:-:S04]  /*0d50*/  UIADD3 UR4, UPT, UPT, UR4, 0x10, URZ ;  /* 0x0000001004047890 */ /* 0x000fc8000fffe0ff */
[----:B------:R-:W-:Y:S01]  /*0d60*/  UISETP.NE.AND UP0, UPT, UR4, 0x20, UPT ;  /* 0x000000200400788c */ /* 0x000fe2000bf05270 */
[----:B----4-:R-:W-:Y:S02]  /*0d70*/  @P6 LOP3.LUT R4, R4, R19, RZ, 0x3c, !PT ;  /* 0x0000001304046212 */ /* 0x010fe400078e3cff */
[----:B------:R-:W-:Y:S02]  /*0d80*/  @P6 LOP3.LUT R5, R5, R20, RZ, 0x3c, !PT ;  /* 0x0000001405056212 */ /* 0x000fe400078e3cff */
[----:B------:R-:W-:Y:S02]  /*0d90*/  @P0 LOP3.LUT R4, R4, R25, RZ, 0x3c, !PT ;  /* 0x0000001904040212 */ /* 0x000fe400078e3cff */
[----:B------:R-:W-:Y:S02]  /*0da0*/  @P0 LOP3.LUT R6, R6, R23, RZ, 0x3c, !PT ;  /* 0x0000001706060212 */ /* 0x000fe400078e3cff */
[----:B------:R-:W-:Y:S02]  /*0db0*/  @P0 LOP3.LUT R5, R5, R26, RZ, 0x3c, !PT ;  /* 0x0000001a05050212 */ /* 0x000fe400078e3cff */
[----:B---3--:R-:W-:-:S02]  /*0dc0*/  @P0 LOP3.LUT R3, R3, R22, RZ, 0x3c, !PT ;  /* 0x0000001603030212 */ /* 0x008fc400078e3cff */
[----:B--2---:R-:W-:Y:S01]  /*0dd0*/  @P0 LOP3.LUT R7, R7, R24, RZ, 0x3c, !PT ;  /* 0x0000001807070212 */ /* 0x004fe200078e3cff */
[----:B------:R-:W-:Y:S06]  /*0de0*/  BRA.U UP0, `(.L_x_4) ;  /* 0xfffffff5004c7547 */ /* 0x000fec000b83ffff */
[----:B------:R-:W-:-:S05]  /*0df0*/  VIADD R16, R16, 0x1 ;  /* 0x0000000110107836 */ /* 0x000fca0000000000 */
[----:B------:R-:W-:-:S13]  /*0e00*/  ISETP.NE.AND P0, PT, R16, 0x5, PT ;  /* 0x000000051000780c */ /* 0x000fda0003f05270 */
[----:B------:R-:W-:Y:S05]  /*0e10*/  @P0 BRA `(.L_x_5) ;  /* 0xfffffff400300947 */ /* 0x000fea000383ffff */
[----:B------:R1:W-:Y:S01]  /*0e20*/  STL [R1+0x4], R3 ;  /* 0x0000040301007387 */ /* 0x0003e20000100800 */
[----:B------:R-:W-:-:S03]  /*0e30*/  ISETP.NE.U32.AND P0, PT, R21, 0x1, PT ;  /* 0x000000011500780c */ /* 0x000fc60003f05070 */
[----:B------:R1:W-:Y:S01]  /*0e40*/  STL.64 [R1+0x8], R6 ;  /* 0x0000080601007387 */ /* 0x0003e20000100a00 */
[----:B------:R-:W-:-:S03]  /*0e50*/  ISETP.NE.AND.EX P0, PT, RZ, RZ, PT, P0 ;  /* 0x000000ffff00720c */ /* 0x000fc60003f05300 */
[----:B------:R1:W-:Y:S10]  /*0e60*/  STL.64 [R1+0x10], R4 ;  /* 0x0000100401007387 */ /* 0x0003f40000100a00 */
[----:B------:R-:W-:Y:S05]  /*0e70*/  @!P0 BRA `(.L_x_3) ;  /* 0x0000001800048947 */ /* 0x000fea0003800000 */
[----:B------:R-:W-:Y:S01]  /*0e80*/  UMOV UR4, URZ ;  /* 0x000000ff00047c82 */ /* 0x000fe20008000000 */
[----:B------:R-:W-:Y:S01]  /*0e90*/  UMOV UR5, URZ ;  /* 0x000000ff00057c82 */ /* 0x000fe20008000000 */
[----:B------:R-:W-:Y:S02]  /*0ea0*/  IMAD.MOV.U32 R16, RZ, RZ, RZ ;  /* 0x000000ffff107224 */ /* 0x000fe400078e00ff */
[----:B-1----:R-:W-:Y:S02]  /*0eb0*/  IMAD.MOV.U32 R3, RZ, RZ, RZ ;  /* 0x000000ffff037224 */ /* 0x002fe400078e00ff */
[----:B------:R-:W-:Y:S02]  /*0ec0*/  IMAD.U32 R5, RZ, RZ, UR4 ;  /* 0x00000004ff057e24 */ /* 0x000fe4000f8e00ff */
[----:B------:R-:W-:Y:S02]  /*0ed0*/  IMAD.U32 R4, RZ, RZ, UR5 ;  /* 0x00000005ff047e24 */ /* 0x000fe4000f8e00ff */
[----:B------:R-:W-:-:S02]  /*0ee0*/  IMAD.U32 R7, RZ, RZ, UR4 ;  /* 0x00000004ff077e24 */ /* 0x000fc4000f8e00ff */
[----:B------:R-:W-:-:S07]  /*0ef0*/  IMAD.U32 R6, RZ, RZ, UR5 ;  /* 0x00000005ff067e24 */ /* 0x000fce000f8e00ff */
.L_x_7:
[----:B------:R-:W-:-:S06]  /*0f00*/  IMAD R17, R16, 0x4, R1 ;  /* 0x0000000410117824 */ /* 0x000fcc00078e0201 */
[----:B------:R-:W5:Y:S01]  /*0f10*/  LDL R17, [R17+0x4] ;  /* 0x0000040011117983 */ /* 0x000f620000100800 */
[----:B------:R-:W-:Y:S01]  /*0f20*/  IMAD.SHL.U32 R18, R16, 0x20, RZ ;  /* 0x0000002010127824 */ /* 0x000fe200078e00ff */
[----:B------:R-:W-:-:S06]  /*0f30*/  UMOV UR4, URZ ;  /* 0x000000ff00047c82 */ /* 0x000fcc0008000000 */
.L_x_6:
        /* <DEDUP_REMOVED lines=181> */
[----:B------:R-:W-:Y:S05]  /*1a90*/  @P0 BRA `(.L_x_3) ;  /* 0x0000000800fc0947 */ /* 0x000fea0003800000 */
[----:B------:R-:W-:Y:S01]  /*1aa0*/  UMOV UR4, URZ ;  /* 0x000000ff00047c82 */ /* 0x000fe20008000000 */
[----:B------:R-:W-:Y:S01]  /*1ab0*/  UMOV UR5, URZ ;  /* 0x000000ff00057c82 */ /* 0x000fe20008000000 */
[----:B------:R-:W-:Y:S02]  /*1ac0*/  IMAD.MOV.U32 R16, RZ, RZ, RZ ;  /* 0x000000ffff107224 */ /* 0x000fe400078e00ff */
[----:B--2---:R-:W-:Y:S02]  /*1ad0*/  IMAD.MOV.U32 R3, RZ, RZ, RZ ;  /* 0x000000ffff037224 */ /* 0x004fe400078e00ff */
[----:B------:R-:W-:Y:S02]  /*1ae0*/  IMAD.U32 R5, RZ, RZ, UR4 ;  /* 0x00000004ff057e24 */ /* 0x000fe4000f8e00ff */
[----:B------:R-:W-:Y:S02]  /*1af0*/  IMAD.U32 R4, RZ, RZ, UR5 ;  /* 0x00000005ff047e24 */ /* 0x000fe4000f8e00ff */
[----:B------:R-:W-:-:S02]  /*1b00*/  IMAD.U32 R7, RZ, RZ, UR4 ;  /* 0x00000004ff077e24 */ /* 0x000fc4000f8e00ff */
[----:B------:R-:W-:-:S07]  /*1b10*/  IMAD.U32 R6, RZ, RZ, UR5 ;  /* 0x00000005ff067e24 */ /* 0x000fce000f8e00ff */
.L_x_9:
[----:B------:R-:W-:-:S06]  /*1b20*/  IMAD R17, R16, 0x4, R1 ;  /* 0x0000000410117824 */ /* 0x000fcc00078e0201 */
[----:B------:R-:W5:Y:S01]  /*1b30*/  LDL R17, [R17+0x4] ;  /* 0x0000040011117983 */ /* 0x000f620000100800 */
[----:B------:R-:W-:Y:S01]  /*1b40*/  IMAD.SHL.U32 R18, R16, 0x20, RZ ;  /* 0x0000002010127824 */ /* 0x000fe200078e00ff */
[----:B------:R-:W-:-:S06]  /*1b50*/  UMOV UR4, URZ ;  /* 0x000000ff00047c82 */ /* 0x000fcc0008000000 */
.L_x_8:
        /* <DEDUP_REMOVED lines=10> */
[----:B------:R-:W4:Y:S04]  /*1c00*/  @P3 LDG.E R26, desc[UR6][R10.64+0x4c] ;  /* 0x00004c060a1a3981 */ /* 0x000f28000c1e1900 */
[----:B------:R-:W4:Y:S04]  /*1c10*/  @!P0 LDG.E R19, desc[UR6][R10.64+0x4] ;  /* 0x000004060a138981 */ /* 0x000f28000c1e1900 */
[----:B------:R-:W4:Y:S04]  /*1c20*/  @!P0 LDG.E R21, desc[UR6][R10.64+0xc] ;  /* 0x00000c060a158981 */ /* 0x000f28000c1e1900 */
[----:B------:R-:W4:Y:S01]  /*1c30*/  @P3 LDG.E R25, desc[UR6][R10.64+0x40] ;  /* 0x000040060a193981 */ /* 0x000f22000c1e1900 */
[----:B--2---:R-:W-:-:S03]  /*1c40*/  @!P0 LOP3.LUT R5, R5, R20, RZ, 0x3c, !PT ;  /* 0x0000001405058212 */ /* 0x004fc600078e3cff */
[----:B------:R-:W2:Y:S01]  /*1c50*/  @!P0 LDG.E R20, desc[UR6][R10.64] ;  /* 0x000000060a148981 */ /* 0x000ea2000c1e1900 */
[----:B---3--:R-:W-:-:S03]  /*1c60*/  @P1 LOP3.LUT R5, R5, R22, RZ, 0x3c, !PT ;  /* 0x0000001605051212 */ /* 0x008fc600078e3cff */
[----:B------:R-:W3:Y:S01]  /*1c70*/  @!P0 LDG.E R22, desc[UR6][R10.64+0x8] ;  /* 0x000008060a168981 */ /* 0x000ee2000c1e1900 */
[----:B----4-:R-:W-:-:S03]  /*1c80*/  @P2 LOP3.LUT R5, R5, R24, RZ, 0x3c, !PT ;  /* 0x0000001805052212 */ /* 0x010fc600078e3cff */
[----:B------:R-:W4:Y:S01]  /*1c90*/  @P4 LDG.E R24, desc[UR6][R10.64+0x60] ;  /* 0x000060060a184981 */ /* 0x000f22000c1e1900 */
[----:B------:R-:W-:-:S03]  /*1ca0*/  @P3 LOP3.LUT R5, R5, R26, RZ, 0x3c, !PT ;  /* 0x0000001a05053212 */ /* 0x000fc600078e3cff */
[----:B------:R-:W4:Y:S01]  /*1cb0*/  @P5 LDG.E R26, desc[UR6][R10.64+0x74] ;  /* 0x000074060a1a5981 */ /* 0x000f22000c1e1900 */
[----:B------:R-:W-:-:S03]  /*1cc0*/  @!P0 LOP3.LUT R6, R6, R19, RZ, 0x3c, !PT ;  /* 0x0000001306068212 */ /* 0x000fc600078e3cff */
[----:B------:R-:W4:Y:S01]  /*1cd0*/  @P1 LDG.E R19, desc[UR6][R10.64+0x18] ;  /* 0x000018060a131981 */ /* 0x000f22000c1e1900 */
[----:B------:R-:W-:-:S03]  /*1ce0*/  @!P0 LOP3.LUT R4, R4, R21, RZ, 0x3c, !PT ;  /* 0x0000001504048212 */ /* 0x000fc600078e3cff */
[----:B------:R-:W4:Y:S01]  /*1cf0*/  @P1 LDG.E R21, desc[UR6][R10.64+0x20] ;  /* 0x000020060a151981 */ /* 0x000f22000c1e1900 */
[----:B--2---:R-:W-:-:S03]  /*1d00*/  @!P0 LOP3.LUT R3, R3, R20, RZ, 0x3c, !PT ;  /* 0x0000001403038212 */ /* 0x004fc600078e3cff */
[----:B------:R-:W2:Y:S01]  /*1d10*/  @P1 LDG.E R20, desc[UR6][R10.64+0x14] ;  /* 0x000014060a141981 */ /* 0x000ea2000c1e1900 */
[----:B---3--:R-:W-:-:S03]  /*1d20*/  @!P0 LOP3.LUT R7, R7, R22, RZ, 0x3c, !PT ;  /* 0x0000001607078212 */ /* 0x008fc600078e3cff */
[----:B------:R-:W3:Y:S01]  /*1d30*/  @P1 LDG.E R22, desc[UR6][R10.64+0x1c] ;  /* 0x00001c060a161981 */ /* 0x000ee2000c1e1900 */
[----:B----4-:R-:W-:-:S03]  /*1d40*/  @P4 LOP3.LUT R5, R5, R24, RZ, 0x3c, !PT ;  /* 0x0000001805054212 */ /* 0x010fc600078e3cff */
[----:B------:R-:W4:Y:S01]  /*1d50*/  @P2 LDG.E R24, desc[UR6][R10.64+0x28] ;  /* 0x000028060a182981 */ /* 0x000f22000c1e1900 */
[----:B------:R-:W-:-:S03]  /*1d60*/  @P1 LOP3.LUT R6, R6, R19, RZ, 0x3c, !PT ;  /* 0x0000001306061212 */ /* 0x000fc600078e3cff */
[----:B------:R-:W4:Y:S01]  /*1d70*/  @P2 LDG.E R19, desc[UR6][R10.64+0x2c] ;  /* 0x00002c060a132981 */ /* 0x000f22000c1e1900 */
[----:B------:R-:W-:-:S03]  /*1d80*/  @P1 LOP3.LUT R4, R4, R21, RZ, 0x3c, !PT ;  /* 0x0000001504041212 */ /* 0x000fc600078e3cff */
        /* <DEDUP_REMOVED lines=9> */
[----:B------:R-:W-:Y:S02]  /*1e20*/  @P2 LOP3.LUT R4, R4, R21, RZ, 0x3c, !PT ;  /* 0x0000001504042212 */ /* 0x000fe400078e3cff */
[----:B------:R-:W-:Y:S01]  /*1e30*/  @P3 LOP3.LUT R6, R6, R25, RZ, 0x3c, !PT ;  /* 0x0000001906063212 */ /* 0x000fe200078e3cff */
        /* <DEDUP_REMOVED lines=20> */
[----:B------:R-:W-:Y:S02]  /*1f80*/  LOP3.LUT P0, RZ, R23, 0x80, RZ, 0xc0, !PT ;  /* 0x0000008017ff7812 */ /* 0x000fe4000780c0ff */
[----:B------:R-:W-:Y:S02]  /*1f90*/  @P5 LOP3.LUT R5, R5, R26, RZ, 0x3c, !PT ;  /* 0x0000001a05055212 */ /* 0x000fe400078e3cff */
[----:B------:R-:W4:Y:S01]  /*1fa0*/  @P6 LDG.E R26, desc[UR6][R10.64+0x88] ;  /* 0x000088060a1a6981 */ /* 0x000f22000c1e1900 */
[----:B------:R-:W-:-:S03]  /*1fb0*/  @P5 LOP3.LUT R6, R6, R19, RZ, 0x3c, !PT ;  /* 0x0000001306065212 */ /* 0x000fc600078e3cff */
[----:B------:R-:W4:Y:S01]  /*1fc0*/  @P6 LDG.E R19, desc[UR6][R10.64+0x84] ;  /* 0x000084060a136981 */ /* 0x000f22000c1e1900 */
[----:B------:R-:W-:-:S04]  /*1fd0*/  @P5 LOP3.LUT R4, R4, R21, RZ, 0x3c, !PT ;  /* 0x0000001504045212 */ /* 0x000fc800078e3cff */
        /* <DEDUP_REMOVED lines=9> */
[----:B------:R-:W-:Y:S02]  /*2070*/  @P6 LOP3.LUT R5, R5, R26, RZ, 0x3c, !PT ;  /* 0x0000001a05056212 */ /* 0x000fe400078e3cff */
[----:B------:R-:W-:Y:S02]  /*2080*/  @P6 LOP3.LUT R4, R4, R19, RZ, 0x3c, !PT ;  /* 0x0000001304046212 */ /* 0x000fe400078e3cff */
[----:B------:R-:W-:Y:S02]  /*2090*/  @P0 LOP3.LUT R6, R6, R21, RZ, 0x3c, !PT ;  /* 0x0000001506060212 */ /* 0x000fe400078e3cff */
[----:B------:R-:W-:Y:S02]  /*20a0*/  @P0 LOP3.LUT R4, R4, R25, RZ, 0x3c, !PT ;  /* 0x0000001904040212 */ /* 0x000fe400078e3cff */
[----:B--2---:R-:W-:Y:S02]  /*20b0*/  @P0 LOP3.LUT R3, R3, R20, RZ, 0x3c, !PT ;  /* 0x0000001403030212 */ /* 0x004fe400078e3cff */
[----:B---3--:R-:W-:-:S02]  /*20c0*/  @P0 LOP3.LUT R7, R7, R22, RZ, 0x3c, !PT ;  /* 0x0000001607070212 */ /* 0x008fc400078e3cff */
[----:B----4-:R-:W-:Y:S02]  /*20d0*/  @P0 LOP3.LUT R5, R5, R24, RZ, 0x3c, !PT ;  /* 0x0000001805050212 */ /* 0x010fe400078e3cff */
[----:B------:R-:W-:-:S13]  /*20e0*/  R2P PR, R23.B1, 0x7f ;  /* 0x0000007f17007804 */ /* 0x000fda0000001000 */
[----:B------:R-:W2:Y:S04]  /*20f0*/  @P0 LDG.E R22, desc[UR6][R10.64+0xa0] ;  /* 0x0000a0060a160981 */ /* 0x000ea8000c1e1900 */
[----:B------:R-:W3:Y:S04]  /*2100*/  @P0 LDG.E R19, desc[UR6][R10.64+0xa4] ;  /* 0x0000a4060a130981 */ /* 0x000ee8000c1e1900 */
[----:B------:R-:W4:Y:S04]  /*2110*/  @P0 LDG.E R21, desc[UR6][R10.64+0xac] ;  /* 0x0000ac060a150981 */ /* 0x000f28000c1e1900 */
        /* <DEDUP_REMOVED lines=14> */
[----:B------:R-:W-:Y:S02]  /*2200*/  LOP3.LUT P0, RZ, R23, 0x8000, RZ, 0xc0, !PT ;  /* 0x0000800017ff7812 */ /* 0x000fe4000780c0ff */
        /* <DEDUP_REMOVED lines=22> */
[----:B------:R-:W-:Y:S01]  /*2370*/  @P2 LOP3.LUT R5, R5, R24, RZ, 0x3c, !PT ;  /* 0x0000001805052212 */ /* 0x000fe200078e3cff */
[----:B------:R-:W4:Y:S04]  /*2380*/  @P4 LDG.E R23, desc[UR6][R10.64+0xfc] ;  /* 0x0000fc060a174981 */ /* 0x000f28000c1e1900 */
        /* <DEDUP_REMOVED lines=12> */
[----:B------:R-:W3:Y:S01]  /*2450*/  @P5 LDG.E R23, desc[UR6][R10.64+0x110] ;  /* 0x000110060a175981 */ /* 0x000ee2000c1e1900 */
[----:B------:R-:W-:-:S03]  /*2460*/  @P4 LOP3.LUT R3, R3, R24, RZ, 0x3c, !PT ;  /* 0x0000001803034212 */ /* 0x000fc600078e3cff */
[----:B------:R-:W3:Y:S01]  /*2470*/  @P5 LDG.E R24, desc[UR6][R10.64+0x10c] ;  /* 0x00010c060a185981 */ /* 0x000ee2000c1e1900 */
[----:B------:R-:W-:-:S03]  /*2480*/  @P4 LOP3.LUT R5, R5, R20, RZ, 0x3c, !PT ;  /* 0x0000001405054212 */ /* 0x000fc600078e3cff */
[----:B------:R-:W3:Y:S01]  /*2490*/  @P6 LDG.E R20, desc[UR6][R10.64+0x120] ;  /* 0x000120060a146981 */ /* 0x000ee2000c1e1900 */
[----:B------:R-:W-:-:S03]  /*24a0*/  @P5 LOP3.LUT R5, R5, R26, RZ, 0x3c, !PT ;  /* 0x0000001a05055212 */ /* 0x000fc600078e3cff */
[----:B------:R-:W3:Y:S01]  /*24b0*/  @P0 LDG.E R26, desc[UR6][R10.64+0x134] ;  /* 0x000134060a1a0981 */ /* 0x000ee2000c1e1900 */
[----:B--2---:R-:W-:-:S03]  /*24c0*/  @P5 LOP3.LUT R3, R3, R22, RZ, 0x3c, !PT ;  /* 0x0000001603035212 */ /* 0x004fc600078e3cff */
[----:B------:R-:W2:Y:S01]  /*24d0*/  @P6 LDG.E R22, desc[UR6][R10.64+0x128] ;  /* 0x000128060a166981 */ /* 0x000ea2000c1e1900 */
[----:B------:R-:W-:-:S03]  /*24e0*/  @P6 LOP3.LUT R3, R3, R28, RZ, 0x3c, !PT ;  /* 0x0000001c03036212 */ /* 0x000fc600078e3cff */
[----:B------:R-:W2:Y:S01]  /*24f0*/  @P0 LDG.E R28, desc[UR6][R10.64+0x13c] ;  /* 0x00013c060a1c0981 */ /* 0x000ea2000c1e1900 */
[----:B----4-:R-:W-:-:S03]  /*2500*/  @P5 LOP3.LUT R6, R6, R21, RZ, 0x3c, !PT ;  /* 0x0000001506065212 */ /* 0x010fc600078e3cff */
[----:B------:R-:W4:Y:S01]  /*2510*/  @P6 LDG.E R21, desc[UR6][R10.64+0x124] ;  /* 0x000124060a156981 */ /* 0x000f22000c1e1900 */
[----:B---3--:R-:W-:Y:S02]  /*2520*/  @P5 LOP3.LUT R4, R4, R23, RZ, 0x3c, !PT ;  /* 0x0000001704045212 */ /* 0x008fe400078e3cff */
[----:B------:R-:W-:Y:S01]  /*2530*/  @P6 LOP3.LUT R6, R6, R19, RZ, 0x3c, !PT ;  /* 0x0000001306066212 */ /* 0x000fe200078e3cff */
[----:B------:R-:W3:Y:S01]  /*2540*/  @P0 LDG.E R23, desc[UR6][R10.64+0x138] ;  /* 0x000138060a170981 */ /* 0x000ee2000c1e1900 */
[----:B------:R-:W-:-:S03]  /*2550*/  @P5 LOP3.LUT R7, R7, R24, RZ, 0x3c, !PT ;  /* 0x0000001807075212 */ /* 0x000fc600078e3cff */
[----:B------:R-:W3:Y:S04]  /*2560*/  @P0 LDG.E R24, desc[UR6][R10.64+0x12c] ;  /* 0x00012c060a180981 */ /* 0x000ee8000c1e1900 */
[----:B------:R-:W3:Y:S01]  /*2570*/  @P0 LDG.E R19, desc[UR6][R10.64+0x130] ;  /* 0x000130060a130981 */ /* 0x000ee2000c1e1900 */
[----:B------:R-:W-:-:S04]  /*2580*/  UIADD3 UR4, UPT, UPT, UR4, 0x10, URZ ;  /* 0x0000001004047890 */ /* 0x000fc8000fffe0ff */
[----:B------:R-:W-:Y:S01]  /*2590*/  UISETP.NE.AND UP0, UPT, UR4, 0x20, UPT ;  /* 0x000000200400788c */ /* 0x000fe2000bf05270 */
[----:B------:R-:W-:-:S04]  /*25a0*/  @P6 LOP3.LUT R7, R7, R20, RZ, 0x3c, !PT ;  /* 0x0000001407076212 */ /* 0x000fc800078e3cff */
[----:B------:R-:W-:Y:S02]  /*25b0*/  @P0 LOP3.LUT R7, R7, R26, RZ, 0x3c, !PT ;  /* 0x0000001a07070212 */ /* 0x000fe400078e3cff */
[----:B--2---:R-:W-:-:S04]  /*25c0*/  @P6 LOP3.LUT R5, R5, R22, RZ, 0x3c, !PT ;  /* 0x0000001605056212 */ /* 0x004fc800078e3cff */
[----:B------:R-:W-:Y:S02]  /*25d0*/  @P0 LOP3.LUT R5, R5, R28, RZ, 0x3c, !PT ;  /* 0x0000001c05050212 */ /* 0x000fe400078e3cff */
[----:B----4-:R-:W-:-:S04]  /*25e0*/  @P6 LOP3.LUT R4, R4, R21, RZ, 0x3c, !PT ;  /* 0x0000001504046212 */ /* 0x010fc800078e3cff */
[----:B---3--:R-:W-:Y:S02]  /*25f0*/  @P0 LOP3.LUT R4, R4, R23, RZ, 0x3c, !PT ;  /* 0x0000001704040212 */ /* 0x008fe400078e3cff */
[----:B------:R-:W-:Y:S02]  /*2600*/  @P0 LOP3.LUT R3, R3, R24, RZ, 0x3c, !PT ;  /* 0x0000001803030212 */ /* 0x000fe400078e3cff */
[----:B------:R-:W-:Y:S01]  /*2610*/  @P0 LOP3.LUT R6, R6, R19, RZ, 0x3c, !PT ;  /* 0x0000001306060212 */ /* 0x000fe200078e3cff */
[----:B------:R-:W-:Y:S06]  /*2620*/  BRA.U UP0, `(.L_x_8) ;  /* 0xfffffff5004c7547 */ /* 0x000fec000b83ffff */
[----:B------:R-:W-:-:S05]  /*2630*/  VIADD R16, R16, 0x1 ;  /* 0x0000000110107836 */ /* 0x000fca0000000000 */
[----:B------:R-:W-:-:S13]  /*2640*/  ISETP.NE.AND P0, PT, R16, 0x5, PT ;  /* 0x000000051000780c */ /* 0x000fda0003f05270 */
[----:B------:R-:W-:Y:S05]  /*2650*/  @P0 BRA `(.L_x_9) ;  /* 0xfffffff400300947 */ /* 0x000fea000383ffff */
[----:B------:R3:W-:Y:S04]  /*2660*/  STL [R1+0x4], R3 ;  /* 0x0000040301007387 */ /* 0x0007e80000100800 */
[----:B------:R3:W-:Y:S04]  /*2670*/  STL.64 [R1+0x8], R6 ;  /* 0x0000080601007387 */ /* 0x0007e80000100a00 */
[----:B------:R3:W-:Y:S02]  /*2680*/  STL.64 [R1+0x10], R4 ;  /* 0x0000100401007387 */ /* 0x0007e40000100a00 */
.L_x_3:
[----:B------:R-:W-:Y:S05]  /*2690*/  BSYNC.RECONVERGENT B1 ;  /* 0x0000000000017941 */ /* 0x000fea0003800200 */
.L_x_2:
[----:B------:R-:W-:Y:S01]  /*26a0*/  ISETP.GT.U32.AND P0, PT, R0, 0x3, PT ;  /* 0x000000030000780c */ /* 0x000fe20003f04070 */
[----:B------:R-:W-:Y:S01]  /*26b0*/  VIADD R14, R14, 0x1 ;  /* 0x000000010e0e7836 */ /* 0x000fe20000000000 */
[--C-:B------:R-:W-:Y:S02]  /*26c0*/  SHF.R.U64 R0, R0, 0x2, R15.reuse ;  /* 0x0000000200007819 */ /* 0x100fe4000000120f */
[----:B------:R-:W-:Y:S02]  /*26d0*/  ISETP.GT.U32.AND.EX P0, PT, R15, RZ, PT, P0 ;  /* 0x000000ff0f00720c */ /* 0x000fe40003f04100 */
[----:B------:R-:W-:-:S11]  /*26e0*/  SHF.R.U32.HI R15, RZ, 0x2, R15 ;  /* 0x00000002ff0f7819 */ /* 0x000fd6000001160f */
[----:B------:R-:W-:Y:S05]  /*26f0*/  @P0 BRA `(.L_x_10) ;  /* 0xffffffd800cc0947 */ /* 0x000fea000383ffff */
.L_x_1:
[----:B------:R-:W-:Y:S05]  /*2700*/  BSYNC.RECONVERGENT B0 ;  /* 0x0000000000007941 */ /* 0x000fea0003800200 */
.L_x_0:
[----:B------:R-:W4:Y:S01]  /*2710*/  LDCU UR4, c[0x0][0x394] ;  /* 0x00007280ff0477ac */ /* 0x000f220008000800 */
[----:B------:R-:W-:Y:S02]  /*2720*/  IMAD.MOV.U32 R0, RZ, RZ, RZ ;  /* 0x000000ffff007224 */ /* 0x000fe400078e00ff */
[----:B0-----:R-:W-:Y:S01]  /*2730*/  IMAD.MOV.U32 R8, RZ, RZ, RZ ;  /* 0x000000ffff087224 */ /* 0x001fe200078e00ff */
[----:B----4-:R-:W-:-:S09]  /*2740*/  UISETP.GE.AND UP0, UPT, UR4, 0x1, UPT ;  /* 0x000000010400788c */ /* 0x010fd2000bf06270 */
[----:B------:R-:W-:Y:S05]  /*2750*/  BRA.U !UP0, `(.L_x_11) ;  /* 0x00000009085c7547 */ /* 0x000fea000b800000 */
[----:B------:R-:W-:Y:S01]  /*2760*/  UISETP.GE.U32.AND UP0, UPT, UR4, 0x4, UPT ;  /* 0x000000040400788c */ /* 0x000fe2000bf06070 */
[----:B------:R-:W-:Y:S01]  /*2770*/  IMAD.MOV.U32 R8, RZ, RZ, RZ ;  /* 0x000000ffff087224 */ /* 0x000fe200078e00ff */
[----:B------:R-:W-:Y:S01]  /*2780*/  ULOP3.LUT UR5, UR4, 0x3, URZ, 0xc0, !UPT ;  /* 0x0000000304057892 */ /* 0x000fe2000f8ec0ff */
[----:B------:R-:W-:-:S06]  /*2790*/  IMAD.MOV.U32 R0, RZ, RZ, RZ ;  /* 0x000000ffff007224 */ /* 0x000fcc00078e00ff */
[----:B------:R-:W-:Y:S05]  /*27a0*/  BRA.U !UP0, `(.L_x_12) ;  /* 0x0000000508b07547 */ /* 0x000fea000b800000 */
[----:B------:R-:W-:Y:S01]  /*27b0*/  ULOP3.LUT UR4, UR4, 0x7ffffffc, URZ, 0xc0, !UPT ;  /* 0x7ffffffc04047892 */ /* 0x000fe2000f8ec0ff */
[----:B------:R-:W-:-:S03]  /*27c0*/  IMAD.MOV.U32 R8, RZ, RZ, RZ ;  /* 0x000000ffff087224 */ /* 0x000fc600078e00ff */
[----:B------:R-:W-:-:S12]  /*27d0*/  UIADD3 UR4, UPT, UPT, -UR4, URZ, URZ ;  /* 0x000000ff04047290 */ /* 0x000fd8000fffe1ff */
.L_x_24:
[----:B------:R-:W-:Y:S01]  /*27e0*/  SHF.R.U32.HI R2, RZ, 0x2, R3 ;  /* 0x00000002ff027819 */ /* 0x000fe20000011603 */
[----:B------:R-:W-:Y:S01]  /*27f0*/  IMAD.MOV.U32 R10, RZ, RZ, R6 ;  /* 0x000000ffff0a7224 */ /* 0x000fe200078e0006 */
[----:B------:R-:W-:Y:S01]  /*2800*/  UIADD3 UR4, UPT, UPT, UR4, 0x4, URZ ;  /* 0x0000000404047890 */ /* 0x000fe2000fffe0ff */
[----:B------:R-:W-:Y:S01]  /*2810*/  IMAD.MOV.U32 R11, RZ, RZ, R7 ;  /* 0x000000ffff0b7224 */ /* 0x000fe200078e0007 */
[----:B------:R-:W-:Y:S01]  /*2820*/  LOP3.LUT R2, R2, R3, RZ, 0x3c, !PT ;  /* 0x0000000302027212 */ /* 0x000fe200078e3cff */
[----:B-123--:R-:W-:Y:S01]  /*2830*/  IMAD.SHL.U32 R3, R5, 0x10, RZ ;  /* 0x0000001005037824 */ /* 0x00efe200078e00ff */
[----:B------:R-:W-:Y:S01]  /*2840*/  SHF.R.U32.HI R9, RZ, 0x2, R10 ;  /* 0x00000002ff097819 */ /* 0x000fe2000001160a */
[----:B------:R-:W-:Y:S01]  /*2850*/  UISETP.NE.AND UP0, UPT, UR4, URZ, UPT ;  /* 0x000000ff0400728c */ /* 0x000fe2000bf05270 */
[----:B------:R-:W-:Y:S01]  /*2860*/  BSSY.RECONVERGENT B0, `(.L_x_13) ;  /* 0x000001d000007945 */ /* 0x000fe20003800200 */
[----:B------:R-:W-:Y:S01]  /*2870*/  IMAD.SHL.U32 R6, R2, 0x2, RZ ;  /* 0x0000000202067824 */ /* 0x000fe200078e00ff */
[----:B------:R-:W-:-:S04]  /*2880*/  LOP3.LUT R9, R9, R10, RZ, 0x3c, !PT ;  /* 0x0000000a09097212 */ /* 0x000fc800078e3cff */
[----:B------:R-:W-:Y:S01]  /*2890*/  LOP3.LUT R6, R2, R6, R3, 0x96, !PT ;  /* 0x0000000602067212 */ /* 0x000fe200078e9603 */
[----:B------:R-:W-:-:S03]  /*28a0*/  IMAD.SHL.U32 R3, R9, 0x2, RZ ;  /* 0x0000000209037824 */ /* 0x000fc600078e00ff */
[----:B------:R-:W-:-:S05]  /*28b0*/  LOP3.LUT R6, R6, R5, RZ, 0x3c, !PT ;  /* 0x0000000506067212 */ /* 0x000fca00078e3cff */
[----:B------:R-:W-:-:S05]  /*28c0*/  IMAD.SHL.U32 R2, R6, 0x10, RZ ;  /* 0x0000001006027824 */ /* 0x000fca00078e00ff */
[----:B------:R-:W-:Y:S01]  /*28d0*/  LOP3.LUT R9, R9, R3, R2, 0x96, !PT ;  /* 0x0000000309097212 */ /* 0x000fe200078e9602 */
[----:B------:R-:W-:Y:S01]  /*28e0*/  IMAD.MOV.U32 R2, RZ, RZ, 0x2f800000 ;  /* 0x2f800000ff027424 */ /* 0x000fe200078e00ff */
[----:B------:R-:W-:Y:S02]  /*28f0*/  IADD3 R3, PT, PT, R13, -0x26039c23, R6 ;  /* 0xd9fc63dd0d037810 */ /* 0x000fe40007ffe006 */
[----:B------:R-:W-:Y:S02]  /*2900*/  LOP3.LUT R7, R9, R6, RZ, 0x3c, !PT ;  /* 0x0000000609077212 */ /* 0x000fe400078e3cff */
[----:B------:R-:W-:Y:S02]  /*2910*/  I2FP.F32.U32 R3, R3 ;  /* 0x0000000300037245 */ /* 0x000fe40000201000 */
[----:B------:R-:W-:-:S03]  /*2920*/  IADD3 R9, PT, PT, R13, -0x25fe145e, R7 ;  /* 0xda01eba20d097810 */ /* 0x000fc60007ffe007 */
[----:B------:R-:W-:Y:S01]  /*2930*/  FFMA R10, R3, R2, 1.1641532182693481445e-10 ;  /* 0x2f000000030a7423 */ /* 0x000fe20000000002 */
[----:B------:R-:W-:-:S04]  /*2940*/  I2FP.F32.U32 R9, R9 ;  /* 0x0000000900097245 */ /* 0x000fc80000201000 */
[----:B------:R-:W-:Y:S01]  /*2950*/  FSETP.GEU.AND P0, PT, R10, 0.25, PT ;  /* 0x3e8000000a00780b */ /* 0x000fe20003f0e000 */
[----:B------:R-:W-:-:S05]  /*2960*/  FFMA R9, R9, R2, 1.1641532182693481445e-10 ;  /* 0x2f00000009097423 */ /* 0x000fca0000000002 */
[----:B------:R-:W-:-:S07]  /*2970*/  FSETP.GEU.AND P3, PT, R9, 0.25, PT ;  /* 0x3e8000000900780b */ /* 0x000fce0003f6e000 */
[----:B------:R-:W-:Y:S01]  /*2980*/  @!P0 VIADD R0, R0, 0x1 ;  /* 0x0000000100008836 */ /* 0x000fe20000000000 */
[----:B------:R-:W-:Y:S06]  /*2990*/  @!P0 BRA `(.L_x_14) ;  /* 0x0000000000248947 */ /* 0x000fec0003800000 */
[----:B------:R-:W-:-:S04]  /*29a0*/  FSETP.GEU.AND P0, PT, R10, 0.5, PT ;  /* 0x3f0000000a00780b */ /* 0x000fc80003f0e000 */
[----:B------:R-:W-:-:S13]  /*29b0*/  FSETP.LTU.OR P0, PT, R10, 0.25, P0 ;  /* 0x3e8000000a00780b */ /* 0x000fda0000709400 */
[----:B------:R-:W-:Y:S01]  /*29c0*/  @P0 IMAD.MOV.U32 R3, RZ, RZ, -0x1 ;  /* 0xffffffffff030424 */ /* 0x000fe200078e00ff */
[----:B------:R-:W-:Y:S01]  /*29d0*/  @P0 FSETP.GEU.AND P2, PT, R10, 0.75, PT ;  /* 0x3f4000000a00080b */ /* 0x000fe20003f4e000 */
[----:B------:R-:W-:Y:S01]  /*29e0*/  @!P0 VIADD R0, R0, 0xffffffff ;  /* 0xffffffff00008836 */ /* 0x000fe20000000000 */
[----:B------:R-:W-:Y:S02]  /*29f0*/  @P0 FSETP.GE.AND P1, PT, R10, 0.5, PT ;  /* 0x3f0000000a00080b */ /* 0x000fe40003f26000 */
[----:B------:R-:W-:-:S04]  /*2a00*/  @P0 SEL R3, R3, 0x1, P2 ;  /* 0x0000000103030807 */ /* 0x000fc80001000000 */
[----:B------:R-:W-:-:S05]  /*2a10*/  @P0 SEL R3, R3, 0xffffffff, P1 ;  /* 0xffffffff03030807 */ /* 0x000fca0000800000 */
[----:B------:R-:W-:-:S07]  /*2a20*/  @P0 IMAD.IADD R8, R8, 0x1, R3 ;  /* 0x0000000108080824 */ /* 0x000fce00078e0203 */
.L_x_14:
[----:B------:R-:W-:Y:S05]  /*2a30*/  BSYNC.RECONVERGENT B0 ;  /* 0x0000000000007941 */ /* 0x000fea0003800200 */
.L_x_13:
[----:B------:R-:W-:Y:S01]  /*2a40*/  BSSY.RECONVERGENT B0, `(.L_x_15) ;  /* 0x000000f000007945 */ /* 0x000fe20003800200 */
[----:B------:R-:W-:Y:S02]  /*2a50*/  IMAD.MOV.U32 R10, RZ, RZ, R4 ;  /* 0x000000ffff0a7224 */ /* 0x000fe400078e0004 */
[----:B------:R-:W-:Y:S01]  /*2a60*/  IMAD.MOV.U32 R3, RZ, RZ, R5 ;  /* 0x000000ffff037224 */ /* 0x000fe200078e0005 */
[----:B------:R-:W-:Y:S06]  /*2a70*/  @!P3 BRA `(.L_x_16) ;  /* 0x000000000028b947 */ /* 0x000fec0003800000 */
[----:B------:R-:W-:-:S04]  /*2a80*/  FSETP.GEU.AND P0, PT, R9, 0.5, PT ;  /* 0x3f0000000900780b */ /* 0x000fc80003f0e000 */
[----:B------:R-:W-:-:S13]  /*2a90*/  FSETP.GE.AND P0, PT, R9, 0.25, !P0 ;  /* 0x3e8000000900780b */ /* 0x000fda0004706000 */
[----:B------:R-:W-:Y:S01]  /*2aa0*/  @!P0 IMAD.MOV.U32 R4, RZ, RZ, -0x1 ;  /* 0xffffffffff048424 */ /* 0x000fe200078e00ff */
[C---:B------:R-:W-:Y:S01]  /*2ab0*/  @!P0 FSETP.GEU.AND P2, PT, R9.reuse, 0.75, PT ;  /* 0x3f4000000900880b */ /* 0x040fe20003f4e000 */
[----:B------:R-:W-:Y:S01]  /*2ac0*/  @P0 VIADD R0, R0, 0xffffffff ;  /* 0xffffffff00000836 */ /* 0x000fe20000000000 */
[----:B------:R-:W-:Y:S02]  /*2ad0*/  @!P0 FSETP.GE.AND P1, PT, R9, 0.5, PT ;  /* 0x3f0000000900880b */ /* 0x000fe40003f26000 */
[----:B------:R-:W-:-:S04]  /*2ae0*/  @!P0 SEL R4, R4, 0x1, P2 ;  /* 0x0000000104048807 */ /* 0x000fc80001000000 */
[----:B------:R-:W-:-:S05]  /*2af0*/  @!P0 SEL R5, R4, 0xffffffff, P1 ;  /* 0xffffffff04058807 */ /* 0x000fca0000800000 */
[----:B------:R-:W-:Y:S01]  /*2b00*/  @!P0 IMAD.IADD R8, R8, 0x1, R5 ;  /* 0x0000000108088824 */ /* 0x000fe200078e0205 */
[----:B------:R-:W-:Y:S06]  /*2b10*/  BRA `(.L_x_17) ;  /* 0x0000000000047947 */ /* 0x000fec0003800000 */
.L_x_16:
[----:B------:R-:W-:-:S07]  /*2b20*/  VIADD R0, R0, 0x1 ;  /* 0x0000000100007836 */ /* 0x000fce0000000000 */
.L_x_17:
[----:B------:R-:W-:Y:S05]  /*2b30*/  BSYNC.RECONVERGENT B0 ;  /* 0x0000000000007941 */ /* 0x000fea0003800200 */
.L_x_15:
[----:B------:R-:W-:Y:S01]  /*2b40*/  SHF.R.U32.HI R4, RZ, 0x2, R11 ;  /* 0x00000002ff047819 */ /* 0x000fe2000001160b */
[----:B------:R-:W-:Y:S01]  /*2b50*/  IMAD.SHL.U32 R5, R7, 0x10, RZ ;  /* 0x0000001007057824 */ /* 0x000fe200078e00ff */
[----:B------:R-:W-:Y:S02]  /*2b60*/  BSSY.RECONVERGENT B0, `(.L_x_18) ;  /* 0x0000015000007945 */ /* 0x000fe40003800200 */
[----:B------:R-:W-:-:S05]  /*2b70*/  LOP3.LUT R4, R4, R11, RZ, 0x3c, !PT ;  /* 0x0000000b04047212 */ /* 0x000fca00078e3cff */
[----:B------:R-:W-:-:S05]  /*2b80*/  IMAD.SHL.U32 R9, R4, 0x2, RZ ;  /* 0x0000000204097824 */ /* 0x000fca00078e00ff */
[----:B------:R-:W-:-:S04]  /*2b90*/  LOP3.LUT R4, R4, R9, R5, 0x96, !PT ;  /* 0x0000000904047212 */ /* 0x000fc800078e9605 */
[----:B------:R-:W-:-:S04]  /*2ba0*/  LOP3.LUT R4, R4, R7, RZ, 0x3c, !PT ;  /* 0x0000000704047212 */ /* 0x000fc800078e3cff */
[----:B------:R-:W-:-:S04]  /*2bb0*/  IADD3 R5, PT, PT, R13, -0x25f88c99, R4 ;  /* 0xda0773670d057810 */ /* 0x000fc80007ffe004 */
[----:B------:R-:W-:-:S05]  /*2bc0*/  I2FP.F32.U32 R5, R5 ;  /* 0x0000000500057245 */ /* 0x000fca0000201000 */
[----:B------:R-:W-:-:S05]  /*2bd0*/  FFMA R5, R5, R2, 1.1641532182693481445e-10 ;  /* 0x2f00000005057423 */ /* 0x000fca0000000002 */
[----:B------:R-:W-:-:S13]  /*2be0*/  FSETP.GEU.AND P0, PT, R5, 0.25, PT ;  /* 0x3e8000000500780b */ /* 0x000fda0003f0e000 */
[----:B------:R-:W-:Y:S05]  /*2bf0*/  @!P0 BRA `(.L_x_19) ;  /* 0x0000000000288947 */ /* 0x000fea0003800000 */
        /* <DEDUP_REMOVED lines=10> */
.L_x_19:
[----:B------:R-:W-:-:S07]  /*2ca0*/  VIADD R0, R0, 0x1 ;  /* 0x0000000100007836 */ /* 0x000fce0000000000 */
.L_x_20:
[----:B------:R-:W-:Y:S05]  /*2cb0*/  BSYNC.RECONVERGENT B0 ;  /* 0x0000000000007941 */ /* 0x000fea0003800200 */
.L_x_18:
[----:B------:R-:W-:Y:S01]  /*2cc0*/  SHF.R.U32.HI R5, RZ, 0x2, R10 ;  /* 0x00000002ff057819 */ /* 0x000fe2000001160a */
[----:B------:R-:W-:Y:S03]  /*2cd0*/  BSSY.RECONVERGENT B0, `(.L_x_21) ;  /* 0x0000016000007945 */ /* 0x000fe60003800200 */
[----:B------:R-:W-:Y:S01]  /*2ce0*/  LOP3.LUT R5, R5, R10, RZ, 0x3c, !PT ;  /* 0x0000000a05057212 */ /* 0x000fe200078e3cff */
[----:B------:R-:W-:-:S04]  /*2cf0*/  IMAD.SHL.U32 R10, R4, 0x10, RZ ;  /* 0x00000010040a7824 */ /* 0x000fc800078e00ff */
        /* <DEDUP_REMOVED lines=18> */
.L_x_22:
[----:B------:R-:W-:-:S07]  /*2e20*/  VIADD R0, R0, 0x1 ;  /* 0x0000000100007836 */ /* 0x000fce0000000000 */
.L_x_23:
[----:B------:R-:W-:Y:S05]  /*2e30*/  BSYNC.RECONVERGENT B0 ;  /* 0x0000000000007941 */ /* 0x000fea0003800200 */
.L_x_21:
[----:B------:R-:W-:Y:S01]  /*2e40*/  VIADD R13, R13, 0x161f14 ;  /* 0x00161f140d0d7836 */ /* 0x000fe20000000000 */
[----:B------:R-:W-:Y:S06]  /*2e50*/  BRA.U UP0, `(.L_x_24) ;  /* 0xfffffff900607547 */ /* 0x000fec000b83ffff */
[----:B------:R-:W-:-:S07]  /*2e60*/  VIADD R2, R13, 0xd9f6dc18 ;  /* 0xd9f6dc180d027836 */ /* 0x000fce0000000000 */
.L_x_12:
[----:B------:R-:W-:-:S09]  /*2e70*/  UISETP.NE.AND UP0, UPT, UR5, URZ, UPT ;  /* 0x000000ff0500728c */ /* 0x000fd2000bf05270 */
[----:B------:R-:W-:Y:S05]  /*2e80*/  BRA.U !UP0, `(.L_x_11) ;  /* 0x0000000108907547 */ /* 0x000fea000b800000 */
[----:B------:R-:W-:Y:S01]  /*2e90*/  VIADD R2, R2, 0x587c5 ;  /* 0x000587c502027836 */ /* 0x000fe20000000000 */
[----:B------:R-:W-:-:S12]  /*2ea0*/  UIADD3 UR4, UPT, UPT, -UR5, URZ, URZ ;  /* 0x000000ff05047290 */ /* 0x000fd8000fffe1ff */
.L_x_28:
[----:B------:R-:W-:Y:S01]  /*2eb0*/  SHF.R.U32.HI R10, RZ, 0x2, R3 ;  /* 0x00000002ff0a7819 */ /* 0x000fe20000011603 */
[----:B------:R-:W-:Y:S01]  /*2ec0*/  UIADD3 UR4, UPT, UPT, UR4, 0x1, URZ ;  /* 0x0000000104047890 */ /* 0x000fe2000fffe0ff */
[----:B------:R-:W-:Y:S02]  /*2ed0*/  BSSY.RECONVERGENT B0, `(.L_x_25) ;  /* 0x000001d000007945 */ /* 0x000fe40003800200 */
[----:B------:R-:W-:Y:S01]  /*2ee0*/  LOP3.LUT R10, R10, R3, RZ, 0x3c, !PT ;  /* 0x000000030a0a7212 */ /* 0x000fe200078e3cff */
[----:B-123--:R-:W-:Y:S01]  /*2ef0*/  IMAD.SHL.U32 R3, R5, 0x10, RZ ;  /* 0x0000001005037824 */ /* 0x00efe200078e00ff */
[----:B------:R-:W-:-:S03]  /*2f00*/  UISETP.NE.AND UP0, UPT, UR4, URZ, UPT ;  /* 0x000000ff0400728c */ /* 0x000fc6000bf05270 */
[----:B------:R-:W-:-:S05]  /*2f10*/  IMAD.SHL.U32 R9, R10, 0x2, RZ ;  /* 0x000000020a097824 */ /* 0x000fca00078e00ff */
[----:B------:R-:W-:-:S04]  /*2f20*/  LOP3.LUT R10, R10, R9, R3, 0x96, !PT ;  /* 0x000000090a0a7212 */ /* 0x000fc800078e9603 */
[----:B------:R-:W-:Y:S01]  /*2f30*/  LOP3.LUT R11, R10, R5, RZ, 0x3c, !PT ;  /* 0x000000050a0b7212 */ /* 0x000fe200078e3cff */
[----:B------:R-:W-:-:S04]  /*2f40*/  IMAD.MOV.U32 R10, RZ, RZ, 0x2f800000 ;  /* 0x2f800000ff0a7424 */ /* 0x000fc800078e00ff */
[----:B------:R-:W-:-:S05]  /*2f50*/  IMAD.IADD R3, R11, 0x1, R2 ;  /* 0x000000010b037824 */ /* 0x000fca00078e0202 */
[----:B------:R-:W-:-:S05]  /*2f60*/  I2FP.F32.U32 R3, R3 ;  /* 0x0000000300037245 */ /* 0x000fca0000201000 */
[----:B------:R-:W-:Y:S01]  /*2f70*/  FFMA R9, R3, R10, 1.1641532182693481445e-10 ;  /* 0x2f00000003097423 */ /* 0x000fe2000000000a */
[----:B------:R-:W-:Y:S02]  /*2f80*/  IMAD.MOV.U32 R3, RZ, RZ, R6 ;  /* 0x000000ffff037224 */ /* 0x000fe400078e0006 */
[----:B------:R-:W-:Y:S02]  /*2f90*/  IMAD.MOV.U32 R6, RZ, RZ, R7 ;  /* 0x000000ffff067224 */ /* 0x000fe400078e0007 */
[----:B------:R-:W-:Y:S01]  /*2fa0*/  FSETP.GEU.AND P0, PT, R9, 0.25, PT ;  /* 0x3e8000000900780b */ /* 0x000fe20003f0e000 */
[----:B------:R-:W-:Y:S02]  /*2fb0*/  IMAD.MOV.U32 R7, RZ, RZ, R4 ;  /* 0x000000ffff077224 */ /* 0x000fe400078e0004 */
[----:B------:R-:W-:Y:S02]  /*2fc0*/  IMAD.MOV.U32 R4, RZ, RZ, R5 ;  /* 0x000000ffff047224 */ /* 0x000fe400078e0005 */
[----:B------:R-:W-:-:S08]  /*2fd0*/  IMAD.MOV.U32 R5, RZ, RZ, R11 ;  /* 0x000000ffff057224 */ /* 0x000fd000078e000b */
        /* <DEDUP_REMOVED lines=11> */
.L_x_26:
[----:B------:R-:W-:-:S07]  /*3090*/  VIADD R0, R0, 0x1 ;  /* 0x0000000100007836 */ /* 0x000fce0000000000 */
.L_x_27:
[----:B------:R-:W-:Y:S05]  /*30a0*/  BSYNC.RECONVERGENT B0 ;  /* 0x0000000000007941 */ /* 0x000fea0003800200 */
.L_x_25:
[----:B------:R-:W-:Y:S01]  /*30b0*/  VIADD R2, R2, 0x587c5 ;  /* 0x000587c502027836 */ /* 0x000fe20000000000 */
[----:B------:R-:W-:Y:S06]  /*30c0*/  BRA.U UP0, `(.L_x_28) ;  /* 0xfffffffd00787547 */ /* 0x000fec000b83ffff */
.L_x_11:
[----:B------:R-:W0:Y:S01]  /*30d0*/  LDCU.128 UR8, c[0x0][0x380] ;  /* 0x00007000ff0877ac */ /* 0x000e220008000c00 */
[----:B-123--:R-:W-:Y:S01]  /*30e0*/  IMAD.SHL.U32 R4, R12, 0x4, RZ ;  /* 0x000000040c047824 */ /* 0x00efe200078e00ff */
[----:B------:R-:W-:-:S04]  /*30f0*/  SHF.R.S32.HI R3, RZ, 0x1f, R12 ;  /* 0x0000001fff037819 */ /* 0x000fc8000001140c */
[----:B------:R-:W-:Y:S02]  /*3100*/  SHF.L.U64.HI R12, R12, 0x2, R3 ;  /* 0x000000020c0c7819 */ /* 0x000fe40000010203 */
[C---:B0-----:R-:W-:Y:S02]  /*3110*/  IADD3 R2, P0, PT, R4.reuse, UR8, RZ ;  /* 0x0000000804027c10 */ /* 0x041fe4000ff1e0ff */
[----:B------:R-:W-:Y:S02]  /*3120*/  IADD3 R4, P1, PT, R4, UR10, RZ ;  /* 0x0000000a04047c10 */ /* 0x000fe4000ff3e0ff */
[C---:B------:R-:W-:Y:S02]  /*3130*/  IADD3.X R3, PT, PT, R12.reuse, UR9, RZ, P0, !PT ;  /* 0x000000090c037c10 */ /* 0x040fe400087fe4ff */
[----:B------:R-:W-:-:S03]  /*3140*/  IADD3.X R5, PT, PT, R12, UR11, RZ, P1, !PT ;  /* 0x0000000b0c057c10 */ /* 0x000fc60008ffe4ff */
[----:B------:R-:W-:Y:S04]  /*3150*/  STG.E desc[UR6][R2.64], R0 ;  /* 0x0000000002007986 */ /* 0x000fe8000c101906 */
[----:B------:R-:W-:Y:S01]  /*3160*/  STG.E desc[UR6][R4.64], R8 ;  /* 0x0000000804007986 */ /* 0x000fe2000c101906 */
[----:B------:R-:W-:Y:S05]  /*3170*/  EXIT ;  /* 0x000000000000794d */ /* 0x000fea0003800000 */
.L_x_29:
[----:B------:R-:W-:-:S00]  /*3180*/  BRA `(.L_x_29) ;  /* 0xfffffffc00fc7947 */ /* 0x000fc0000383ffff */
[----:B------:R-:W-:-:S00]  /*3190*/  NOP ;  /* 0x0000000000007918 */ /* 0x000fc00000000000 */
        /* <DEDUP_REMOVED lines=14> */
.L_x_30:


//--------------------- .nv.global.init           --------------------------
	.section	.nv.global.init,"aw",@progbits
	.align	4
.nv.global.init:
	.type		mrg32k3aM1SubSeq,@object
	.size		mrg32k3aM1SubSeq,(mrg32k3aM2SubSeq - mrg32k3aM1SubSeq)
mrg32k3aM1SubSeq:
        /*0000*/ 	.byte	0x0b, 0xcc, 0xee, 0x04, 0x73, 0x29, 0x8b, 0x6f, 0xf6, 0x53, 0x03, 0xf6, 0x23, 0xf6, 0xea, 0xda
        /* <DEDUP_REMOVED lines=125> */
	.type		mrg32k3aM2SubSeq,@object
	.size		mrg32k3aM2SubSeq,(mrg32k3aM1 - mrg32k3aM2SubSeq)
mrg32k3aM2SubSeq:
        /* <DEDUP_REMOVED lines=126> */
	.type		mrg32k3aM1,@object
	.size		mrg32k3aM1,(mrg32k3aM1Seq - mrg32k3aM1)
mrg32k3aM1:
        /* <DEDUP_REMOVED lines=144> */
	.type		mrg32k3aM1Seq,@object
	.size		mrg32k3aM1Seq,(mrg32k3aM2 - mrg32k3aM1Seq)
mrg32k3aM1Seq:
        /* <DEDUP_REMOVED lines=144> */
	.type		mrg32k3aM2,@object
	.size		mrg32k3aM2,(mrg32k3aM2Seq - mrg32k3aM2)
mrg32k3aM2:
        /* <DEDUP_REMOVED lines=144> */
	.type		mrg32k3aM2Seq,@object
	.size		mrg32k3aM2Seq,(precalc_xorwow_matrix - mrg32k3aM2Seq)
mrg32k3aM2Seq:
        /* <DEDUP_REMOVED lines=144> */
	.type		precalc_xorwow_matrix,@object
	.size		precalc_xorwow_matrix,(precalc_xorwow_offset_matrix - precalc_xorwow_matrix)
precalc_xorwow_matrix:
        /* <DEDUP_REMOVED lines=6400> */
	.type		precalc_xorwow_offset_matrix,@object
	.size		precalc_xorwow_offset_matrix,(.L_1 - precalc_xorwow_offset_matrix)
precalc_xorwow_offset_matrix:
        /* <DEDUP_REMOVED lines=6400> */
.L_1:


//--------------------- .nv.shared.reserved.0     --------------------------
	.section	.nv.shared.reserved.0,"aw",@nobits
	.weak		__nv_reservedSMEM_offset_0_alias
	.size		__nv_reservedSMEM_offset_0_alias, 0, 64
	.other		__nv_reservedSMEM_offset_0_alias,@"STO_CUDA_RESERVED_SHARED STV_DEFAULT"
__nv_reservedSMEM_offset_0_alias:
	.zero		0
	.zero		64


//--------------------- .nv.constant0._Z10randomWalkPiS_iij --------------------------
	.section	.nv.constant0._Z10randomWalkPiS_iij,"a",@progbits
	.sectionflags	@""
	.align	4
.nv.constant0._Z10randomWalkPiS_iij:
	.zero		924


//--------------------- SYMBOLS --------------------------

	.type		.nv.reservedSmem.offset0,@object
	.size		.nv.reservedSmem.offset0,0x4
